//
// Generated by NVIDIA NVVM Compiler
//
// Compiler Build ID: CL-36424714
// Cuda compilation tools, release 13.0, V13.0.88
// Based on NVVM 20.0.0
//

.version 9.0
.target sm_100
.address_size 64

.extern .func  (.param .b64 func_retval0) malloc
(
	.param .b64 malloc_param_0
)
;
.extern .func free
(
	.param .b64 free_param_0
)
;

.func _ZZ16DFS_check_devicePiiENKUliRT_E_clIS2_EEviS1_(
	.param .b64 _ZZ16DFS_check_devicePiiENKUliRT_E_clIS2_EEviS1__param_0,
	.param .b32 _ZZ16DFS_check_devicePiiENKUliRT_E_clIS2_EEviS1__param_1,
	.param .b64 _ZZ16DFS_check_devicePiiENKUliRT_E_clIS2_EEviS1__param_2
)
{
	.reg .pred 	%p<6>;
	.reg .b16 	%rs<3>;
	.reg .b32 	%r<14>;
	.reg .b64 	%rd<18>;

	ld.param.u64 	%rd3, [_ZZ16DFS_check_devicePiiENKUliRT_E_clIS2_EEviS1__param_0];
	ld.param.u32 	%r7, [_ZZ16DFS_check_devicePiiENKUliRT_E_clIS2_EEviS1__param_1];
	ld.param.u64 	%rd2, [_ZZ16DFS_check_devicePiiENKUliRT_E_clIS2_EEviS1__param_2];
	cvta.to.local.u64 	%rd1, %rd3;
	ld.local.u64 	%rd4, [%rd1];
	ld.u64 	%rd5, [%rd4];
	cvt.s64.s32 	%rd6, %r7;
	add.s64 	%rd7, %rd5, %rd6;
	mov.b16 	%rs1, 1;
	st.u8 	[%rd7], %rs1;
	ld.local.u64 	%rd8, [%rd1+8];
	ld.u32 	%r13, [%rd8];
	setp.lt.s32 	%p1, %r13, 1;
	@%p1 bra 	$L__BB0_7;
	mov.b32 	%r12, 0;
$L__BB0_2:
	ld.local.u64 	%rd9, [%rd1+16];
	ld.u64 	%rd10, [%rd9];
	mad.lo.s32 	%r10, %r13, %r7, %r12;
	mul.wide.s32 	%rd11, %r10, 4;
	add.s64 	%rd12, %rd10, %rd11;
	ld.u32 	%r9, [%rd12];
	setp.eq.s32 	%p2, %r9, 0;
	@%p2 bra 	$L__BB0_6;
	setp.eq.s32 	%p3, %r9, 2147483647;
	@%p3 bra 	$L__BB0_6;
	ld.local.u64 	%rd13, [%rd1];
	ld.u64 	%rd14, [%rd13];
	cvt.u64.u32 	%rd15, %r12;
	add.s64 	%rd16, %rd14, %rd15;
	ld.u8 	%rs2, [%rd16];
	setp.ne.s16 	%p4, %rs2, 0;
	@%p4 bra 	$L__BB0_6;
	{ // callseq 0, 0
	.param .b64 param0;
	st.param.b64 	[param0], %rd2;
	.param .b32 param1;
	st.param.b32 	[param1], %r12;
	.param .b64 param2;
	st.param.b64 	[param2], %rd2;
	call.uni 
	_ZZ16DFS_check_devicePiiENKUliRT_E_clIS2_EEviS1_, 
	(
	param0, 
	param1, 
	param2
	);
	} // callseq 0
	ld.local.u64 	%rd17, [%rd1+8];
	ld.u32 	%r13, [%rd17];
$L__BB0_6:
	add.s32 	%r12, %r12, 1;
	setp.lt.s32 	%p5, %r12, %r13;
	@%p5 bra 	$L__BB0_2;
$L__BB0_7:
	ret;

}
	// .globl	_Z25count_permutations_kernelPiS_S_iiS_S_
.visible .entry _Z25count_permutations_kernelPiS_S_iiS_S_(
	.param .u64 .ptr .align 1 _Z25count_permutations_kernelPiS_S_iiS_S__param_0,
	.param .u64 .ptr .align 1 _Z25count_permutations_kernelPiS_S_iiS_S__param_1,
	.param .u64 .ptr .align 1 _Z25count_permutations_kernelPiS_S_iiS_S__param_2,
	.param .u32 _Z25count_permutations_kernelPiS_S_iiS_S__param_3,
	.param .u32 _Z25count_permutations_kernelPiS_S_iiS_S__param_4,
	.param .u64 .ptr .align 1 _Z25count_permutations_kernelPiS_S_iiS_S__param_5,
	.param .u64 .ptr .align 1 _Z25count_permutations_kernelPiS_S_iiS_S__param_6
)
{
	.local .align 8 .b8 	__local_depot1[48];
	.reg .b64 	%SP;
	.reg .b64 	%SPL;
	.reg .pred 	%p<167>;
	.reg .b16 	%rs<16>;
	.reg .b32 	%r<471>;
	.reg .b64 	%rd<209>;
	.reg .b64 	%fd<4>;

	mov.u64 	%SPL, __local_depot1;
	cvta.local.u64 	%SP, %SPL;
	ld.param.u64 	%rd49, [_Z25count_permutations_kernelPiS_S_iiS_S__param_0];
	ld.param.u32 	%r157, [_Z25count_permutations_kernelPiS_S_iiS_S__param_3];
	ld.param.u32 	%r158, [_Z25count_permutations_kernelPiS_S_iiS_S__param_4];
	ld.param.u64 	%rd50, [_Z25count_permutations_kernelPiS_S_iiS_S__param_5];
	ld.param.u64 	%rd51, [_Z25count_permutations_kernelPiS_S_iiS_S__param_6];
	cvta.to.global.u64 	%rd1, %rd49;
	cvta.to.global.u64 	%rd2, %rd50;
	cvta.to.global.u64 	%rd3, %rd51;
	add.u64 	%rd52, %SP, 8;
	add.u64 	%rd4, %SPL, 8;
	add.u64 	%rd53, %SP, 16;
	add.u64 	%rd5, %SPL, 16;
	mov.u32 	%r159, %ctaid.x;
	mov.u32 	%r160, %ntid.x;
	mov.u32 	%r161, %tid.x;
	mad.lo.s32 	%r1, %r159, %r160, %r161;
	mov.b32 	%r162, 1;
	shl.b32 	%r163, %r162, %r158;
	setp.ge.s32 	%p3, %r1, %r163;
	@%p3 bra 	$L__BB1_180;
	mul.lo.s32 	%r2, %r157, %r157;
	mul.wide.u32 	%rd6, %r2, 4;
	{ // callseq 1, 0
	.param .b64 param0;
	st.param.b64 	[param0], %rd6;
	.param .b64 retval0;
	call.uni (retval0), 
	malloc, 
	(
	param0
	);
	ld.param.b64 	%rd54, [retval0];
	} // callseq 1
	setp.eq.s32 	%p4, %r157, 0;
	@%p4 bra 	$L__BB1_8;
	max.u32 	%r3, %r2, 1;
	setp.lt.u32 	%p5, %r2, 4;
	mov.b64 	%rd203, 0;
	@%p5 bra 	$L__BB1_6;
	and.b32  	%r4, %r3, -4;
	mov.b32 	%r410, 0;
$L__BB1_4:
	mul.wide.u32 	%rd56, %r410, 4;
	add.s64 	%rd57, %rd1, %rd56;
	ld.global.u32 	%r165, [%rd57];
	add.s64 	%rd58, %rd54, %rd56;
	st.u32 	[%rd58], %r165;
	ld.global.u32 	%r166, [%rd57+4];
	st.u32 	[%rd58+4], %r166;
	ld.global.u32 	%r167, [%rd57+8];
	st.u32 	[%rd58+8], %r167;
	ld.global.u32 	%r168, [%rd57+12];
	st.u32 	[%rd58+12], %r168;
	add.s32 	%r410, %r410, 4;
	setp.eq.s32 	%p6, %r410, %r4;
	@%p6 bra 	$L__BB1_5;
	bra.uni 	$L__BB1_4;
$L__BB1_5:
	cvt.u64.u32 	%rd203, %r4;
$L__BB1_6:
	and.b32  	%r169, %r3, 1;
	setp.eq.b32 	%p7, %r169, 1;
	not.pred 	%p8, %p7;
	@%p8 bra 	$L__BB1_8;
	shl.b64 	%rd59, %rd203, 2;
	add.s64 	%rd60, %rd1, %rd59;
	ld.global.u32 	%r170, [%rd60];
	add.s64 	%rd61, %rd54, %rd59;
	st.u32 	[%rd61], %r170;
$L__BB1_8:
	setp.lt.s32 	%p9, %r157, 1;
	@%p9 bra 	$L__BB1_54;
	mul.lo.s32 	%r5, %r158, %r1;
	add.s32 	%r6, %r157, -2;
	mov.b32 	%r411, 0;
	mov.u32 	%r422, %r411;
$L__BB1_10:
	mov.u32 	%r9, %r411;
	add.s32 	%r411, %r9, 1;
	setp.ge.s32 	%p10, %r411, %r157;
	@%p10 bra 	$L__BB1_53;
	mul.lo.s32 	%r12, %r9, %r157;
	not.b32 	%r173, %r9;
	add.s32 	%r174, %r157, %r173;
	and.b32  	%r13, %r174, 3;
	setp.eq.s32 	%p11, %r13, 0;
	mov.u32 	%r416, %r411;
	@%p11 bra 	$L__BB1_30;
	add.s32 	%r14, %r9, %r12;
	mul.wide.u32 	%rd62, %r14, 4;
	add.s64 	%rd10, %rd54, %rd62;
	ld.u32 	%r175, [%rd10+4];
	setp.eq.s32 	%p12, %r175, 0;
	@%p12 bra 	$L__BB1_17;
	setp.eq.s32 	%p13, %r175, 2147483647;
	@%p13 bra 	$L__BB1_17;
	add.s32 	%r176, %r422, %r5;
	mul.wide.s32 	%rd63, %r176, 4;
	add.s64 	%rd64, %rd2, %rd63;
	ld.global.u32 	%r177, [%rd64];
	setp.ne.s32 	%p14, %r177, 0;
	@%p14 bra 	$L__BB1_16;
	mov.b32 	%r178, 2147483647;
	st.u32 	[%rd10+4], %r178;
	add.s32 	%r179, %r14, %r157;
	mul.wide.u32 	%rd65, %r179, 4;
	add.s64 	%rd66, %rd54, %rd65;
	st.u32 	[%rd66], %r178;
$L__BB1_16:
	add.s32 	%r422, %r422, 1;
$L__BB1_17:
	add.s32 	%r416, %r9, 2;
	setp.eq.s32 	%p15, %r13, 1;
	@%p15 bra 	$L__BB1_30;
	ld.u32 	%r180, [%rd10+8];
	setp.eq.s32 	%p16, %r180, 0;
	@%p16 bra 	$L__BB1_23;
	setp.eq.s32 	%p17, %r180, 2147483647;
	@%p17 bra 	$L__BB1_23;
	add.s32 	%r181, %r422, %r5;
	mul.wide.s32 	%rd67, %r181, 4;
	add.s64 	%rd68, %rd2, %rd67;
	ld.global.u32 	%r182, [%rd68];
	setp.ne.s32 	%p18, %r182, 0;
	@%p18 bra 	$L__BB1_22;
	mov.b32 	%r183, 2147483647;
	st.u32 	[%rd10+8], %r183;
	shl.b32 	%r184, %r157, 1;
	add.s32 	%r185, %r14, %r184;
	mul.wide.u32 	%rd69, %r185, 4;
	add.s64 	%rd70, %rd54, %rd69;
	st.u32 	[%rd70], %r183;
$L__BB1_22:
	add.s32 	%r422, %r422, 1;
$L__BB1_23:
	add.s32 	%r416, %r9, 3;
	setp.eq.s32 	%p19, %r13, 2;
	@%p19 bra 	$L__BB1_30;
	ld.u32 	%r186, [%rd10+12];
	setp.eq.s32 	%p20, %r186, 0;
	@%p20 bra 	$L__BB1_29;
	setp.eq.s32 	%p21, %r186, 2147483647;
	@%p21 bra 	$L__BB1_29;
	add.s32 	%r187, %r422, %r5;
	mul.wide.s32 	%rd71, %r187, 4;
	add.s64 	%rd72, %rd2, %rd71;
	ld.global.u32 	%r188, [%rd72];
	setp.ne.s32 	%p22, %r188, 0;
	@%p22 bra 	$L__BB1_28;
	mov.b32 	%r189, 2147483647;
	st.u32 	[%rd10+12], %r189;
	mad.lo.s32 	%r190, %r157, 3, %r14;
	mul.wide.u32 	%rd73, %r190, 4;
	add.s64 	%rd74, %rd54, %rd73;
	st.u32 	[%rd74], %r189;
$L__BB1_28:
	add.s32 	%r422, %r422, 1;
$L__BB1_29:
	add.s32 	%r416, %r9, 4;
$L__BB1_30:
	sub.s32 	%r191, %r6, %r9;
	setp.lt.u32 	%p23, %r191, 3;
	@%p23 bra 	$L__BB1_53;
	cvt.u64.u32 	%rd80, %r12;
$L__BB1_32:
	add.s32 	%r193, %r416, %r12;
	mul.wide.u32 	%rd75, %r193, 4;
	add.s64 	%rd11, %rd54, %rd75;
	ld.u32 	%r192, [%rd11];
	setp.eq.s32 	%p24, %r192, 0;
	@%p24 bra 	$L__BB1_37;
	setp.eq.s32 	%p25, %r192, 2147483647;
	@%p25 bra 	$L__BB1_37;
	add.s32 	%r194, %r422, %r5;
	mul.wide.s32 	%rd76, %r194, 4;
	add.s64 	%rd77, %rd2, %rd76;
	ld.global.u32 	%r195, [%rd77];
	setp.ne.s32 	%p26, %r195, 0;
	@%p26 bra 	$L__BB1_36;
	mov.b32 	%r196, 2147483647;
	st.u32 	[%rd11], %r196;
	mad.lo.s32 	%r197, %r416, %r157, %r9;
	mul.wide.u32 	%rd78, %r197, 4;
	add.s64 	%rd79, %rd54, %rd78;
	st.u32 	[%rd79], %r196;
$L__BB1_36:
	add.s32 	%r422, %r422, 1;
$L__BB1_37:
	cvt.u64.u32 	%rd81, %r416;
	add.s64 	%rd82, %rd81, %rd80;
	shl.b64 	%rd83, %rd82, 2;
	add.s64 	%rd12, %rd54, %rd83;
	ld.u32 	%r198, [%rd12+4];
	setp.eq.s32 	%p27, %r198, 0;
	@%p27 bra 	$L__BB1_42;
	setp.eq.s32 	%p28, %r198, 2147483647;
	@%p28 bra 	$L__BB1_42;
	add.s32 	%r199, %r422, %r5;
	mul.wide.s32 	%rd84, %r199, 4;
	add.s64 	%rd85, %rd2, %rd84;
	ld.global.u32 	%r200, [%rd85];
	setp.ne.s32 	%p29, %r200, 0;
	@%p29 bra 	$L__BB1_41;
	mov.b32 	%r201, 2147483647;
	st.u32 	[%rd12+4], %r201;
	mad.lo.s32 	%r202, %r157, %r416, %r157;
	add.s32 	%r203, %r202, %r9;
	mul.wide.u32 	%rd86, %r203, 4;
	add.s64 	%rd87, %rd54, %rd86;
	st.u32 	[%rd87], %r201;
$L__BB1_41:
	add.s32 	%r422, %r422, 1;
$L__BB1_42:
	ld.u32 	%r204, [%rd12+8];
	setp.eq.s32 	%p30, %r204, 0;
	@%p30 bra 	$L__BB1_47;
	setp.eq.s32 	%p31, %r204, 2147483647;
	@%p31 bra 	$L__BB1_47;
	add.s32 	%r205, %r422, %r5;
	mul.wide.s32 	%rd88, %r205, 4;
	add.s64 	%rd89, %rd2, %rd88;
	ld.global.u32 	%r206, [%rd89];
	setp.ne.s32 	%p32, %r206, 0;
	@%p32 bra 	$L__BB1_46;
	mov.b32 	%r207, 2147483647;
	st.u32 	[%rd12+8], %r207;
	add.s32 	%r208, %r416, 2;
	mad.lo.s32 	%r209, %r208, %r157, %r9;
	mul.wide.u32 	%rd90, %r209, 4;
	add.s64 	%rd91, %rd54, %rd90;
	st.u32 	[%rd91], %r207;
$L__BB1_46:
	add.s32 	%r422, %r422, 1;
$L__BB1_47:
	ld.u32 	%r210, [%rd12+12];
	setp.eq.s32 	%p33, %r210, 0;
	@%p33 bra 	$L__BB1_52;
	setp.eq.s32 	%p34, %r210, 2147483647;
	@%p34 bra 	$L__BB1_52;
	add.s32 	%r211, %r422, %r5;
	mul.wide.s32 	%rd92, %r211, 4;
	add.s64 	%rd93, %rd2, %rd92;
	ld.global.u32 	%r212, [%rd93];
	setp.ne.s32 	%p35, %r212, 0;
	@%p35 bra 	$L__BB1_51;
	mov.b32 	%r213, 2147483647;
	st.u32 	[%rd12+12], %r213;
	add.s32 	%r214, %r416, 3;
	mad.lo.s32 	%r215, %r214, %r157, %r9;
	mul.wide.u32 	%rd94, %r215, 4;
	add.s64 	%rd95, %rd54, %rd94;
	st.u32 	[%rd95], %r213;
$L__BB1_51:
	add.s32 	%r422, %r422, 1;
$L__BB1_52:
	add.s32 	%r416, %r416, 4;
	setp.ne.s32 	%p36, %r416, %r157;
	@%p36 bra 	$L__BB1_32;
$L__BB1_53:
	setp.ne.s32 	%p37, %r411, %r157;
	@%p37 bra 	$L__BB1_10;
$L__BB1_54:
	setp.lt.s32 	%p38, %r157, 1;
	add.u64 	%rd96, %SP, 0;
	add.u64 	%rd97, %SPL, 0;
	st.local.u64 	[%rd97], %rd54;
	st.local.u32 	[%rd4], %r157;
	cvt.s64.s32 	%rd13, %r157;
	{ // callseq 2, 0
	.param .b64 param0;
	st.param.b64 	[param0], %rd13;
	.param .b64 retval0;
	call.uni (retval0), 
	malloc, 
	(
	param0
	);
	ld.param.b64 	%rd98, [retval0];
	} // callseq 2
	st.local.u64 	[%rd5], %rd98;
	@%p38 bra 	$L__BB1_57;
	mov.b32 	%r426, 0;
$L__BB1_56:
	ld.local.u64 	%rd100, [%rd5];
	cvt.u64.u32 	%rd101, %r426;
	add.s64 	%rd102, %rd100, %rd101;
	mov.b16 	%rs1, 0;
	st.u8 	[%rd102], %rs1;
	add.s32 	%r426, %r426, 1;
	ld.local.u32 	%r217, [%rd4];
	setp.lt.s32 	%p39, %r426, %r217;
	@%p39 bra 	$L__BB1_56;
$L__BB1_57:
	add.u64 	%rd103, %SP, 24;
	add.u64 	%rd104, %SPL, 24;
	st.local.u64 	[%rd104], %rd53;
	st.local.u64 	[%rd104+8], %rd52;
	st.local.u64 	[%rd104+16], %rd96;
	{ // callseq 3, 0
	.param .b64 param0;
	st.param.b64 	[param0], %rd103;
	.param .b32 param1;
	st.param.b32 	[param1], 0;
	.param .b64 param2;
	st.param.b64 	[param2], %rd103;
	call.uni 
	_ZZ16DFS_check_devicePiiENKUliRT_E_clIS2_EEviS1_, 
	(
	param0, 
	param1, 
	param2
	);
	} // callseq 3
	ld.local.u32 	%r41, [%rd4];
	setp.lt.s32 	%p41, %r41, 1;
	ld.local.u64 	%rd14, [%rd5];
	mov.pred 	%p166, 0;
	@%p41 bra 	$L__BB1_60;
	mov.b32 	%r427, 0;
$L__BB1_59:
	cvt.u64.u32 	%rd108, %r427;
	add.s64 	%rd109, %rd14, %rd108;
	ld.u8 	%rs2, [%rd109];
	setp.eq.s16 	%p166, %rs2, 0;
	setp.ne.s16 	%p42, %rs2, 0;
	add.s32 	%r427, %r427, 1;
	setp.ne.s32 	%p43, %r427, %r41;
	and.pred  	%p44, %p42, %p43;
	@%p44 bra 	$L__BB1_59;
$L__BB1_60:
	{ // callseq 4, 0
	.param .b64 param0;
	st.param.b64 	[param0], %rd14;
	call.uni 
	free, 
	(
	param0
	);
	} // callseq 4
	@%p166 bra 	$L__BB1_179;
	setp.lt.s32 	%p45, %r157, 1;
	{ // callseq 5, 0
	.param .b64 param0;
	st.param.b64 	[param0], %rd6;
	.param .b64 retval0;
	call.uni (retval0), 
	malloc, 
	(
	param0
	);
	ld.param.b64 	%rd110, [retval0];
	} // callseq 5
	@%p45 bra 	$L__BB1_156;
	shl.b64 	%rd16, %rd13, 2;
	add.s32 	%r44, %r157, -1;
	setp.ne.s32 	%p46, %r157, 1;
	@%p46 bra 	$L__BB1_66;
	{ // callseq 10, 0
	.param .b64 param0;
	st.param.b64 	[param0], %rd16;
	.param .b64 retval0;
	call.uni (retval0), 
	malloc, 
	(
	param0
	);
	ld.param.b64 	%rd181, [retval0];
	} // callseq 10
	{ // callseq 11, 0
	.param .b64 param0;
	st.param.b64 	[param0], %rd13;
	.param .b64 retval0;
	call.uni (retval0), 
	malloc, 
	(
	param0
	);
	ld.param.b64 	%rd183, [retval0];
	} // callseq 11
	mov.b16 	%rs15, 0;
	st.u8 	[%rd183], %rs15;
	mov.b32 	%r304, 0;
	st.u32 	[%rd181], %r304;
	st.u32 	[%rd110], %r304;
	{ // callseq 12, 0
	.param .b64 param0;
	st.param.b64 	[param0], %rd181;
	call.uni 
	free, 
	(
	param0
	);
	} // callseq 12
	{ // callseq 13, 0
	.param .b64 param0;
	st.param.b64 	[param0], %rd183;
	call.uni 
	free, 
	(
	param0
	);
	} // callseq 13
$L__BB1_64:
	ld.param.u64 	%rd201, [_Z25count_permutations_kernelPiS_S_iiS_S__param_1];
	cvta.to.global.u64 	%rd17, %rd201;
	mov.b32 	%r452, 0;
$L__BB1_65:
	mul.lo.s32 	%r115, %r452, %r157;
	mov.b32 	%r453, 0;
	bra.uni 	$L__BB1_177;
$L__BB1_66:
	and.b32  	%r45, %r157, 7;
	and.b32  	%r46, %r157, 3;
	and.b32  	%r47, %r157, 15;
	and.b32  	%r48, %r157, 2147483640;
	and.b32  	%r49, %r157, 2147483644;
	and.b32  	%r50, %r157, 2147483632;
	neg.s32 	%r51, %r48;
	mov.b32 	%r428, 0;
$L__BB1_67:
	setp.lt.u32 	%p47, %r44, 7;
	{ // callseq 6, 0
	.param .b64 param0;
	st.param.b64 	[param0], %rd16;
	.param .b64 retval0;
	call.uni (retval0), 
	malloc, 
	(
	param0
	);
	ld.param.b64 	%rd112, [retval0];
	} // callseq 6
	{ // callseq 7, 0
	.param .b64 param0;
	st.param.b64 	[param0], %rd13;
	.param .b64 retval0;
	call.uni (retval0), 
	malloc, 
	(
	param0
	);
	ld.param.b64 	%rd113, [retval0];
	} // callseq 7
	mov.b32 	%r431, 0;
	@%p47 bra 	$L__BB1_70;
	add.s64 	%rd205, %rd112, 16;
	add.s64 	%rd204, %rd113, 3;
	mov.u32 	%r429, %r51;
$L__BB1_69:
	.pragma "nounroll";
	mov.b32 	%r221, 2147483647;
	st.u32 	[%rd205+-16], %r221;
	mov.b16 	%rs3, 0;
	st.u8 	[%rd204+-3], %rs3;
	st.u32 	[%rd205+-12], %r221;
	st.u8 	[%rd204+-2], %rs3;
	st.u32 	[%rd205+-8], %r221;
	st.u8 	[%rd204+-1], %rs3;
	st.u32 	[%rd205+-4], %r221;
	st.u8 	[%rd204], %rs3;
	st.u32 	[%rd205], %r221;
	st.u8 	[%rd204+1], %rs3;
	st.u32 	[%rd205+4], %r221;
	st.u8 	[%rd204+2], %rs3;
	st.u32 	[%rd205+8], %r221;
	st.u8 	[%rd204+3], %rs3;
	st.u32 	[%rd205+12], %r221;
	st.u8 	[%rd204+4], %rs3;
	add.s32 	%r429, %r429, 8;
	add.s64 	%rd205, %rd205, 32;
	add.s64 	%rd204, %rd204, 8;
	setp.ne.s32 	%p48, %r429, 0;
	mov.u32 	%r431, %r48;
	@%p48 bra 	$L__BB1_69;
$L__BB1_70:
	setp.eq.s32 	%p49, %r45, 0;
	@%p49 bra 	$L__BB1_78;
	add.s32 	%r222, %r45, -1;
	setp.lt.u32 	%p50, %r222, 3;
	@%p50 bra 	$L__BB1_73;
	cvt.u64.u32 	%rd114, %r431;
	mul.wide.u32 	%rd115, %r431, 4;
	add.s64 	%rd116, %rd112, %rd115;
	mov.b32 	%r223, 2147483647;
	st.u32 	[%rd116], %r223;
	add.s64 	%rd117, %rd113, %rd114;
	mov.b16 	%rs4, 0;
	st.u8 	[%rd117], %rs4;
	st.u32 	[%rd116+4], %r223;
	st.u8 	[%rd117+1], %rs4;
	st.u32 	[%rd116+8], %r223;
	st.u8 	[%rd117+2], %rs4;
	st.u32 	[%rd116+12], %r223;
	st.u8 	[%rd117+3], %rs4;
	add.s32 	%r431, %r431, 4;
$L__BB1_73:
	setp.eq.s32 	%p51, %r46, 0;
	@%p51 bra 	$L__BB1_78;
	setp.eq.s32 	%p52, %r46, 1;
	@%p52 bra 	$L__BB1_76;
	cvt.u64.u32 	%rd118, %r431;
	mul.wide.u32 	%rd119, %r431, 4;
	add.s64 	%rd120, %rd112, %rd119;
	mov.b32 	%r224, 2147483647;
	st.u32 	[%rd120], %r224;
	add.s64 	%rd121, %rd113, %rd118;
	mov.b16 	%rs5, 0;
	st.u8 	[%rd121], %rs5;
	st.u32 	[%rd120+4], %r224;
	st.u8 	[%rd121+1], %rs5;
	add.s32 	%r431, %r431, 2;
$L__BB1_76:
	and.b32  	%r225, %r157, 1;
	setp.eq.b32 	%p53, %r225, 1;
	not.pred 	%p54, %p53;
	@%p54 bra 	$L__BB1_78;
	cvt.u64.u32 	%rd122, %r431;
	mul.wide.u32 	%rd123, %r431, 4;
	add.s64 	%rd124, %rd112, %rd123;
	mov.b32 	%r226, 2147483647;
	st.u32 	[%rd124], %r226;
	add.s64 	%rd125, %rd113, %rd122;
	mov.b16 	%rs6, 0;
	st.u8 	[%rd125], %rs6;
$L__BB1_78:
	mul.wide.u32 	%rd126, %r428, 4;
	add.s64 	%rd127, %rd112, %rd126;
	mov.b32 	%r433, 0;
	st.u32 	[%rd127], %r433;
$L__BB1_79:
	setp.lt.u32 	%p55, %r44, 3;
	mov.b32 	%r439, -1;
	mov.b32 	%r441, 0;
	@%p55 bra 	$L__BB1_94;
	mov.b32 	%r439, -1;
	mov.b32 	%r434, 0;
$L__BB1_81:
	cvt.u64.u32 	%rd128, %r434;
	add.s64 	%rd26, %rd113, %rd128;
	ld.u8 	%rs7, [%rd26];
	setp.ne.s16 	%p56, %rs7, 0;
	mul.wide.u32 	%rd129, %r434, 4;
	add.s64 	%rd27, %rd112, %rd129;
	mov.u32 	%r436, %r439;
	@%p56 bra 	$L__BB1_84;
	setp.eq.s32 	%p57, %r439, -1;
	mov.u32 	%r436, %r434;
	@%p57 bra 	$L__BB1_84;
	ld.u32 	%r233, [%rd27];
	mul.wide.s32 	%rd130, %r439, 4;
	add.s64 	%rd131, %rd112, %rd130;
	ld.u32 	%r234, [%rd131];
	setp.lt.s32 	%p58, %r233, %r234;
	selp.b32 	%r436, %r434, %r439, %p58;
$L__BB1_84:
	add.s32 	%r66, %r434, 1;
	ld.u8 	%rs8, [%rd26+1];
	setp.ne.s16 	%p59, %rs8, 0;
	mov.u32 	%r437, %r436;
	@%p59 bra 	$L__BB1_87;
	setp.eq.s32 	%p60, %r436, -1;
	mov.u32 	%r437, %r66;
	@%p60 bra 	$L__BB1_87;
	ld.u32 	%r235, [%rd27+4];
	mul.wide.s32 	%rd132, %r436, 4;
	add.s64 	%rd133, %rd112, %rd132;
	ld.u32 	%r236, [%rd133];
	setp.lt.s32 	%p61, %r235, %r236;
	selp.b32 	%r437, %r66, %r436, %p61;
$L__BB1_87:
	add.s32 	%r69, %r434, 2;
	ld.u8 	%rs9, [%rd26+2];
	setp.ne.s16 	%p62, %rs9, 0;
	mov.u32 	%r438, %r437;
	@%p62 bra 	$L__BB1_90;
	setp.eq.s32 	%p63, %r437, -1;
	mov.u32 	%r438, %r69;
	@%p63 bra 	$L__BB1_90;
	ld.u32 	%r237, [%rd27+8];
	mul.wide.s32 	%rd134, %r437, 4;
	add.s64 	%rd135, %rd112, %rd134;
	ld.u32 	%r238, [%rd135];
	setp.lt.s32 	%p64, %r237, %r238;
	selp.b32 	%r438, %r69, %r437, %p64;
$L__BB1_90:
	add.s32 	%r72, %r434, 3;
	ld.u8 	%rs10, [%rd26+3];
	setp.ne.s16 	%p65, %rs10, 0;
	mov.u32 	%r439, %r438;
	@%p65 bra 	$L__BB1_93;
	setp.eq.s32 	%p66, %r438, -1;
	mov.u32 	%r439, %r72;
	@%p66 bra 	$L__BB1_93;
	ld.u32 	%r239, [%rd27+12];
	mul.wide.s32 	%rd136, %r438, 4;
	add.s64 	%rd137, %rd112, %rd136;
	ld.u32 	%r240, [%rd137];
	setp.lt.s32 	%p67, %r239, %r240;
	selp.b32 	%r439, %r72, %r438, %p67;
$L__BB1_93:
	add.s32 	%r434, %r434, 4;
	setp.ne.s32 	%p68, %r434, %r49;
	mov.u32 	%r441, %r49;
	@%p68 bra 	$L__BB1_81;
$L__BB1_94:
	setp.eq.s32 	%p69, %r46, 0;
	mov.u32 	%r445, %r439;
	@%p69 bra 	$L__BB1_106;
	cvt.u64.u32 	%rd138, %r441;
	add.s64 	%rd28, %rd113, %rd138;
	ld.u8 	%rs11, [%rd28];
	setp.ne.s16 	%p70, %rs11, 0;
	mul.wide.u32 	%rd139, %r441, 4;
	add.s64 	%rd29, %rd112, %rd139;
	mov.u32 	%r445, %r439;
	@%p70 bra 	$L__BB1_98;
	setp.eq.s32 	%p71, %r439, -1;
	mov.u32 	%r445, %r441;
	@%p71 bra 	$L__BB1_98;
	ld.u32 	%r241, [%rd29];
	mul.wide.s32 	%rd140, %r439, 4;
	add.s64 	%rd141, %rd112, %rd140;
	ld.u32 	%r242, [%rd141];
	setp.lt.s32 	%p72, %r241, %r242;
	selp.b32 	%r445, %r441, %r439, %p72;
$L__BB1_98:
	setp.eq.s32 	%p73, %r46, 1;
	add.s32 	%r81, %r441, 1;
	@%p73 bra 	$L__BB1_106;
	ld.u8 	%rs12, [%rd28+1];
	setp.ne.s16 	%p74, %rs12, 0;
	mov.u32 	%r444, %r445;
	@%p74 bra 	$L__BB1_102;
	setp.eq.s32 	%p75, %r445, -1;
	mov.u32 	%r444, %r81;
	@%p75 bra 	$L__BB1_102;
	ld.u32 	%r243, [%rd29+4];
	mul.wide.s32 	%rd142, %r445, 4;
	add.s64 	%rd143, %rd112, %rd142;
	ld.u32 	%r244, [%rd143];
	setp.lt.s32 	%p76, %r243, %r244;
	selp.b32 	%r444, %r81, %r445, %p76;
$L__BB1_102:
	setp.eq.s32 	%p77, %r46, 2;
	add.s32 	%r84, %r441, 2;
	mov.u32 	%r445, %r444;
	@%p77 bra 	$L__BB1_106;
	ld.u8 	%rs13, [%rd28+2];
	setp.ne.s16 	%p78, %rs13, 0;
	mov.u32 	%r445, %r444;
	@%p78 bra 	$L__BB1_106;
	setp.eq.s32 	%p79, %r444, -1;
	mov.u32 	%r445, %r84;
	@%p79 bra 	$L__BB1_106;
	ld.u32 	%r245, [%rd29+8];
	mul.wide.s32 	%rd144, %r444, 4;
	add.s64 	%rd145, %rd112, %rd144;
	ld.u32 	%r246, [%rd145];
	setp.lt.s32 	%p80, %r245, %r246;
	selp.b32 	%r445, %r84, %r444, %p80;
$L__BB1_106:
	cvt.s64.s32 	%rd146, %r445;
	add.s64 	%rd147, %rd113, %rd146;
	mov.b16 	%rs14, 1;
	st.u8 	[%rd147], %rs14;
	mul.lo.s32 	%r87, %r445, %r157;
	mul.wide.s32 	%rd148, %r445, 4;
	add.s64 	%rd30, %rd112, %rd148;
	mov.b32 	%r447, 0;
	@%p55 bra 	$L__BB1_125;
	mov.b32 	%r446, 0;
$L__BB1_108:
	add.s32 	%r249, %r446, %r87;
	mul.wide.s32 	%rd149, %r249, 4;
	add.s64 	%rd31, %rd54, %rd149;
	ld.u32 	%r89, [%rd31];
	mul.wide.u32 	%rd150, %r446, 4;
	add.s64 	%rd32, %rd112, %rd150;
	setp.eq.s32 	%p82, %r89, 0;
	@%p82 bra 	$L__BB1_112;
	setp.eq.s32 	%p83, %r89, 2147483647;
	@%p83 bra 	$L__BB1_112;
	ld.u32 	%r250, [%rd30];
	add.s32 	%r90, %r89, %r250;
	ld.u32 	%r251, [%rd32];
	setp.ge.s32 	%p84, %r90, %r251;
	@%p84 bra 	$L__BB1_112;
	st.u32 	[%rd32], %r90;
$L__BB1_112:
	ld.u32 	%r91, [%rd31+4];
	setp.eq.s32 	%p85, %r91, 0;
	@%p85 bra 	$L__BB1_116;
	setp.eq.s32 	%p86, %r91, 2147483647;
	@%p86 bra 	$L__BB1_116;
	ld.u32 	%r252, [%rd30];
	add.s32 	%r92, %r91, %r252;
	ld.u32 	%r253, [%rd32+4];
	setp.ge.s32 	%p87, %r92, %r253;
	@%p87 bra 	$L__BB1_116;
	st.u32 	[%rd32+4], %r92;
$L__BB1_116:
	ld.u32 	%r93, [%rd31+8];
	setp.eq.s32 	%p88, %r93, 0;
	@%p88 bra 	$L__BB1_120;
	setp.eq.s32 	%p89, %r93, 2147483647;
	@%p89 bra 	$L__BB1_120;
	ld.u32 	%r254, [%rd30];
	add.s32 	%r94, %r93, %r254;
	ld.u32 	%r255, [%rd32+8];
	setp.ge.s32 	%p90, %r94, %r255;
	@%p90 bra 	$L__BB1_120;
	st.u32 	[%rd32+8], %r94;
$L__BB1_120:
	ld.u32 	%r95, [%rd31+12];
	setp.eq.s32 	%p91, %r95, 0;
	@%p91 bra 	$L__BB1_124;
	setp.eq.s32 	%p92, %r95, 2147483647;
	@%p92 bra 	$L__BB1_124;
	ld.u32 	%r256, [%rd30];
	add.s32 	%r96, %r95, %r256;
	ld.u32 	%r257, [%rd32+12];
	setp.ge.s32 	%p93, %r96, %r257;
	@%p93 bra 	$L__BB1_124;
	st.u32 	[%rd32+12], %r96;
$L__BB1_124:
	add.s32 	%r446, %r446, 4;
	setp.ne.s32 	%p94, %r446, %r49;
	mov.u32 	%r447, %r49;
	@%p94 bra 	$L__BB1_108;
$L__BB1_125:
	@%p69 bra 	$L__BB1_140;
	add.s32 	%r258, %r447, %r87;
	mul.wide.s32 	%rd151, %r258, 4;
	add.s64 	%rd33, %rd54, %rd151;
	ld.u32 	%r99, [%rd33];
	mul.wide.u32 	%rd152, %r447, 4;
	add.s64 	%rd34, %rd112, %rd152;
	setp.eq.s32 	%p96, %r99, 0;
	@%p96 bra 	$L__BB1_130;
	setp.eq.s32 	%p97, %r99, 2147483647;
	@%p97 bra 	$L__BB1_130;
	ld.u32 	%r259, [%rd30];
	add.s32 	%r100, %r99, %r259;
	ld.u32 	%r260, [%rd34];
	setp.ge.s32 	%p98, %r100, %r260;
	@%p98 bra 	$L__BB1_130;
	st.u32 	[%rd34], %r100;
$L__BB1_130:
	setp.eq.s32 	%p99, %r46, 1;
	@%p99 bra 	$L__BB1_140;
	ld.u32 	%r101, [%rd33+4];
	setp.eq.s32 	%p100, %r101, 0;
	@%p100 bra 	$L__BB1_135;
	setp.eq.s32 	%p101, %r101, 2147483647;
	@%p101 bra 	$L__BB1_135;
	ld.u32 	%r261, [%rd30];
	add.s32 	%r102, %r101, %r261;
	ld.u32 	%r262, [%rd34+4];
	setp.ge.s32 	%p102, %r102, %r262;
	@%p102 bra 	$L__BB1_135;
	st.u32 	[%rd34+4], %r102;
$L__BB1_135:
	setp.eq.s32 	%p103, %r46, 2;
	@%p103 bra 	$L__BB1_140;
	ld.u32 	%r103, [%rd33+8];
	setp.eq.s32 	%p104, %r103, 0;
	@%p104 bra 	$L__BB1_140;
	setp.eq.s32 	%p105, %r103, 2147483647;
	@%p105 bra 	$L__BB1_140;
	ld.u32 	%r263, [%rd30];
	add.s32 	%r104, %r103, %r263;
	ld.u32 	%r264, [%rd34+8];
	setp.ge.s32 	%p106, %r104, %r264;
	@%p106 bra 	$L__BB1_140;
	st.u32 	[%rd34+8], %r104;
$L__BB1_140:
	add.s32 	%r433, %r433, 1;
	setp.eq.s32 	%p107, %r433, %r44;
	@%p107 bra 	$L__BB1_141;
	bra.uni 	$L__BB1_79;
$L__BB1_141:
	setp.lt.u32 	%p108, %r44, 15;
	mul.lo.s32 	%r60, %r428, %r157;
	mov.b32 	%r450, 0;
	@%p108 bra 	$L__BB1_144;
	mov.b32 	%r448, 0;
$L__BB1_143:
	.pragma "nounroll";
	mul.wide.u32 	%rd153, %r448, 4;
	add.s64 	%rd154, %rd112, %rd153;
	ld.u32 	%r267, [%rd154];
	add.s32 	%r268, %r448, %r60;
	mul.wide.u32 	%rd155, %r268, 4;
	add.s64 	%rd156, %rd110, %rd155;
	st.u32 	[%rd156], %r267;
	ld.u32 	%r269, [%rd154+4];
	st.u32 	[%rd156+4], %r269;
	ld.u32 	%r270, [%rd154+8];
	st.u32 	[%rd156+8], %r270;
	ld.u32 	%r271, [%rd154+12];
	st.u32 	[%rd156+12], %r271;
	ld.u32 	%r272, [%rd154+16];
	st.u32 	[%rd156+16], %r272;
	ld.u32 	%r273, [%rd154+20];
	st.u32 	[%rd156+20], %r273;
	ld.u32 	%r274, [%rd154+24];
	st.u32 	[%rd156+24], %r274;
	ld.u32 	%r275, [%rd154+28];
	st.u32 	[%rd156+28], %r275;
	ld.u32 	%r276, [%rd154+32];
	st.u32 	[%rd156+32], %r276;
	ld.u32 	%r277, [%rd154+36];
	st.u32 	[%rd156+36], %r277;
	ld.u32 	%r278, [%rd154+40];
	st.u32 	[%rd156+40], %r278;
	ld.u32 	%r279, [%rd154+44];
	st.u32 	[%rd156+44], %r279;
	ld.u32 	%r280, [%rd154+48];
	st.u32 	[%rd156+48], %r280;
	ld.u32 	%r281, [%rd154+52];
	st.u32 	[%rd156+52], %r281;
	ld.u32 	%r282, [%rd154+56];
	st.u32 	[%rd156+56], %r282;
	ld.u32 	%r283, [%rd154+60];
	st.u32 	[%rd156+60], %r283;
	add.s32 	%r448, %r448, 16;
	setp.ne.s32 	%p109, %r448, %r50;
	mov.u32 	%r450, %r50;
	@%p109 bra 	$L__BB1_143;
$L__BB1_144:
	setp.eq.s32 	%p110, %r47, 0;
	@%p110 bra 	$L__BB1_154;
	add.s32 	%r284, %r47, -1;
	setp.lt.u32 	%p111, %r284, 7;
	@%p111 bra 	$L__BB1_147;
	cvt.u64.u32 	%rd157, %r450;
	mul.wide.u32 	%rd158, %r450, 4;
	add.s64 	%rd159, %rd112, %rd158;
	ld.u32 	%r285, [%rd159];
	add.s32 	%r286, %r450, %r60;
	mul.wide.u32 	%rd160, %r286, 4;
	add.s64 	%rd161, %rd110, %rd160;
	st.u32 	[%rd161], %r285;
	ld.u32 	%r287, [%rd159+4];
	cvt.u64.u32 	%rd162, %r60;
	add.s64 	%rd163, %rd157, %rd162;
	shl.b64 	%rd164, %rd163, 2;
	add.s64 	%rd165, %rd110, %rd164;
	st.u32 	[%rd165+4], %r287;
	ld.u32 	%r288, [%rd159+8];
	st.u32 	[%rd165+8], %r288;
	ld.u32 	%r289, [%rd159+12];
	st.u32 	[%rd165+12], %r289;
	ld.u32 	%r290, [%rd159+16];
	st.u32 	[%rd165+16], %r290;
	ld.u32 	%r291, [%rd159+20];
	st.u32 	[%rd165+20], %r291;
	ld.u32 	%r292, [%rd159+24];
	st.u32 	[%rd165+24], %r292;
	ld.u32 	%r293, [%rd159+28];
	st.u32 	[%rd165+28], %r293;
	add.s32 	%r450, %r450, 8;
$L__BB1_147:
	setp.eq.s32 	%p112, %r45, 0;
	@%p112 bra 	$L__BB1_154;
	add.s32 	%r294, %r45, -1;
	setp.lt.u32 	%p113, %r294, 3;
	@%p113 bra 	$L__BB1_150;
	cvt.u64.u32 	%rd166, %r450;
	mul.wide.u32 	%rd167, %r450, 4;
	add.s64 	%rd168, %rd112, %rd167;
	ld.u32 	%r295, [%rd168];
	add.s32 	%r296, %r450, %r60;
	mul.wide.u32 	%rd169, %r296, 4;
	add.s64 	%rd170, %rd110, %rd169;
	st.u32 	[%rd170], %r295;
	ld.u32 	%r297, [%rd168+4];
	cvt.u64.u32 	%rd171, %r60;
	add.s64 	%rd172, %rd166, %rd171;
	shl.b64 	%rd173, %rd172, 2;
	add.s64 	%rd174, %rd110, %rd173;
	st.u32 	[%rd174+4], %r297;
	ld.u32 	%r298, [%rd168+8];
	st.u32 	[%rd174+8], %r298;
	ld.u32 	%r299, [%rd168+12];
	st.u32 	[%rd174+12], %r299;
	add.s32 	%r450, %r450, 4;
$L__BB1_150:
	setp.eq.s32 	%p114, %r46, 0;
	@%p114 bra 	$L__BB1_154;
	setp.eq.s32 	%p115, %r46, 1;
	cvt.u64.u32 	%rd35, %r450;
	mul.wide.u32 	%rd175, %r450, 4;
	add.s64 	%rd36, %rd112, %rd175;
	ld.u32 	%r300, [%rd36];
	add.s32 	%r301, %r450, %r60;
	mul.wide.u32 	%rd176, %r301, 4;
	add.s64 	%rd177, %rd110, %rd176;
	st.u32 	[%rd177], %r300;
	@%p115 bra 	$L__BB1_154;
	setp.eq.s32 	%p116, %r46, 2;
	ld.u32 	%r302, [%rd36+4];
	cvt.u64.u32 	%rd178, %r60;
	add.s64 	%rd179, %rd35, %rd178;
	shl.b64 	%rd180, %rd179, 2;
	add.s64 	%rd37, %rd110, %rd180;
	st.u32 	[%rd37+4], %r302;
	@%p116 bra 	$L__BB1_154;
	ld.u32 	%r303, [%rd36+8];
	st.u32 	[%rd37+8], %r303;
$L__BB1_154:
	{ // callseq 8, 0
	.param .b64 param0;
	st.param.b64 	[param0], %rd112;
	call.uni 
	free, 
	(
	param0
	);
	} // callseq 8
	{ // callseq 9, 0
	.param .b64 param0;
	st.param.b64 	[param0], %rd113;
	call.uni 
	free, 
	(
	param0
	);
	} // callseq 9
	add.s32 	%r428, %r428, 1;
	setp.eq.s32 	%p117, %r428, %r157;
	@%p117 bra 	$L__BB1_64;
	bra.uni 	$L__BB1_67;
$L__BB1_155:
	add.s32 	%r452, %r452, 1;
	setp.eq.s32 	%p120, %r452, %r157;
	@%p120 bra 	$L__BB1_156;
	bra.uni 	$L__BB1_65;
$L__BB1_156:
	setp.lt.s32 	%p121, %r158, 1;
	mov.b32 	%r469, 0;
	@%p121 bra 	$L__BB1_169;
	mul.lo.s32 	%r116, %r158, %r1;
	and.b32  	%r117, %r158, 15;
	setp.lt.u32 	%p122, %r158, 16;
	mov.b32 	%r458, 0;
	mov.u32 	%r469, %r458;
	@%p122 bra 	$L__BB1_160;
	and.b32  	%r458, %r158, 2147483632;
	neg.s32 	%r455, %r458;
	add.s64 	%rd38, %rd2, 32;
	mov.b32 	%r469, 0;
	mov.u32 	%r454, %r116;
$L__BB1_159:
	.pragma "nounroll";
	mul.wide.s32 	%rd188, %r454, 4;
	add.s64 	%rd189, %rd38, %rd188;
	ld.global.u32 	%r314, [%rd189+-32];
	setp.eq.s32 	%p123, %r314, 0;
	selp.u32 	%r315, 1, 0, %p123;
	add.s32 	%r316, %r469, %r315;
	ld.global.u32 	%r317, [%rd189+-28];
	setp.eq.s32 	%p124, %r317, 0;
	selp.u32 	%r318, 1, 0, %p124;
	add.s32 	%r319, %r316, %r318;
	ld.global.u32 	%r320, [%rd189+-24];
	setp.eq.s32 	%p125, %r320, 0;
	selp.u32 	%r321, 1, 0, %p125;
	add.s32 	%r322, %r319, %r321;
	ld.global.u32 	%r323, [%rd189+-20];
	setp.eq.s32 	%p126, %r323, 0;
	selp.u32 	%r324, 1, 0, %p126;
	add.s32 	%r325, %r322, %r324;
	ld.global.u32 	%r326, [%rd189+-16];
	setp.eq.s32 	%p127, %r326, 0;
	selp.u32 	%r327, 1, 0, %p127;
	add.s32 	%r328, %r325, %r327;
	ld.global.u32 	%r329, [%rd189+-12];
	setp.eq.s32 	%p128, %r329, 0;
	selp.u32 	%r330, 1, 0, %p128;
	add.s32 	%r331, %r328, %r330;
	ld.global.u32 	%r332, [%rd189+-8];
	setp.eq.s32 	%p129, %r332, 0;
	selp.u32 	%r333, 1, 0, %p129;
	add.s32 	%r334, %r331, %r333;
	ld.global.u32 	%r335, [%rd189+-4];
	setp.eq.s32 	%p130, %r335, 0;
	selp.u32 	%r336, 1, 0, %p130;
	add.s32 	%r337, %r334, %r336;
	ld.global.u32 	%r338, [%rd189];
	setp.eq.s32 	%p131, %r338, 0;
	selp.u32 	%r339, 1, 0, %p131;
	add.s32 	%r340, %r337, %r339;
	ld.global.u32 	%r341, [%rd189+4];
	setp.eq.s32 	%p132, %r341, 0;
	selp.u32 	%r342, 1, 0, %p132;
	add.s32 	%r343, %r340, %r342;
	ld.global.u32 	%r344, [%rd189+8];
	setp.eq.s32 	%p133, %r344, 0;
	selp.u32 	%r345, 1, 0, %p133;
	add.s32 	%r346, %r343, %r345;
	ld.global.u32 	%r347, [%rd189+12];
	setp.eq.s32 	%p134, %r347, 0;
	selp.u32 	%r348, 1, 0, %p134;
	add.s32 	%r349, %r346, %r348;
	ld.global.u32 	%r350, [%rd189+16];
	setp.eq.s32 	%p135, %r350, 0;
	selp.u32 	%r351, 1, 0, %p135;
	add.s32 	%r352, %r349, %r351;
	ld.global.u32 	%r353, [%rd189+20];
	setp.eq.s32 	%p136, %r353, 0;
	selp.u32 	%r354, 1, 0, %p136;
	add.s32 	%r355, %r352, %r354;
	ld.global.u32 	%r356, [%rd189+24];
	setp.eq.s32 	%p137, %r356, 0;
	selp.u32 	%r357, 1, 0, %p137;
	add.s32 	%r358, %r355, %r357;
	ld.global.u32 	%r359, [%rd189+28];
	setp.eq.s32 	%p138, %r359, 0;
	selp.u32 	%r360, 1, 0, %p138;
	add.s32 	%r469, %r358, %r360;
	add.s32 	%r455, %r455, 16;
	add.s32 	%r454, %r454, 16;
	setp.ne.s32 	%p139, %r455, 0;
	@%p139 bra 	$L__BB1_159;
$L__BB1_160:
	setp.eq.s32 	%p140, %r117, 0;
	@%p140 bra 	$L__BB1_169;
	and.b32  	%r132, %r158, 7;
	setp.lt.u32 	%p141, %r117, 8;
	@%p141 bra 	$L__BB1_163;
	add.s32 	%r362, %r458, %r116;
	mul.wide.s32 	%rd190, %r362, 4;
	add.s64 	%rd191, %rd2, %rd190;
	ld.global.u32 	%r363, [%rd191];
	setp.eq.s32 	%p142, %r363, 0;
	selp.u32 	%r364, 1, 0, %p142;
	add.s32 	%r365, %r469, %r364;
	ld.global.u32 	%r366, [%rd191+4];
	setp.eq.s32 	%p143, %r366, 0;
	selp.u32 	%r367, 1, 0, %p143;
	add.s32 	%r368, %r365, %r367;
	ld.global.u32 	%r369, [%rd191+8];
	setp.eq.s32 	%p144, %r369, 0;
	selp.u32 	%r370, 1, 0, %p144;
	add.s32 	%r371, %r368, %r370;
	ld.global.u32 	%r372, [%rd191+12];
	setp.eq.s32 	%p145, %r372, 0;
	selp.u32 	%r373, 1, 0, %p145;
	add.s32 	%r374, %r371, %r373;
	ld.global.u32 	%r375, [%rd191+16];
	setp.eq.s32 	%p146, %r375, 0;
	selp.u32 	%r376, 1, 0, %p146;
	add.s32 	%r377, %r374, %r376;
	ld.global.u32 	%r378, [%rd191+20];
	setp.eq.s32 	%p147, %r378, 0;
	selp.u32 	%r379, 1, 0, %p147;
	add.s32 	%r380, %r377, %r379;
	ld.global.u32 	%r381, [%rd191+24];
	setp.eq.s32 	%p148, %r381, 0;
	selp.u32 	%r382, 1, 0, %p148;
	add.s32 	%r383, %r380, %r382;
	ld.global.u32 	%r384, [%rd191+28];
	setp.eq.s32 	%p149, %r384, 0;
	selp.u32 	%r385, 1, 0, %p149;
	add.s32 	%r469, %r383, %r385;
	add.s32 	%r458, %r458, 8;
$L__BB1_163:
	setp.eq.s32 	%p150, %r132, 0;
	@%p150 bra 	$L__BB1_169;
	and.b32  	%r138, %r158, 3;
	setp.lt.u32 	%p151, %r132, 4;
	@%p151 bra 	$L__BB1_166;
	add.s32 	%r387, %r458, %r116;
	mul.wide.s32 	%rd192, %r387, 4;
	add.s64 	%rd193, %rd2, %rd192;
	ld.global.u32 	%r388, [%rd193];
	setp.eq.s32 	%p152, %r388, 0;
	selp.u32 	%r389, 1, 0, %p152;
	add.s32 	%r390, %r469, %r389;
	ld.global.u32 	%r391, [%rd193+4];
	setp.eq.s32 	%p153, %r391, 0;
	selp.u32 	%r392, 1, 0, %p153;
	add.s32 	%r393, %r390, %r392;
	ld.global.u32 	%r394, [%rd193+8];
	setp.eq.s32 	%p154, %r394, 0;
	selp.u32 	%r395, 1, 0, %p154;
	add.s32 	%r396, %r393, %r395;
	ld.global.u32 	%r397, [%rd193+12];
	setp.eq.s32 	%p155, %r397, 0;
	selp.u32 	%r398, 1, 0, %p155;
	add.s32 	%r469, %r396, %r398;
	add.s32 	%r458, %r458, 4;
$L__BB1_166:
	setp.eq.s32 	%p156, %r138, 0;
	@%p156 bra 	$L__BB1_169;
	add.s32 	%r467, %r458, %r116;
	neg.s32 	%r466, %r138;
$L__BB1_168:
	.pragma "nounroll";
	mul.wide.s32 	%rd194, %r467, 4;
	add.s64 	%rd195, %rd2, %rd194;
	ld.global.u32 	%r399, [%rd195];
	setp.eq.s32 	%p157, %r399, 0;
	selp.u32 	%r400, 1, 0, %p157;
	add.s32 	%r469, %r469, %r400;
	add.s32 	%r467, %r467, 1;
	add.s32 	%r466, %r466, 1;
	setp.ne.s32 	%p158, %r466, 0;
	@%p158 bra 	$L__BB1_168;
$L__BB1_169:
	ld.param.u64 	%rd202, [_Z25count_permutations_kernelPiS_S_iiS_S__param_2];
	setp.eq.s32 	%p159, %r157, 0;
	cvta.to.global.u64 	%rd196, %rd202;
	atom.global.max.s32 	%r401, [%rd196], %r469;
	setp.le.s32 	%p160, %r469, %r401;
	or.pred  	%p161, %p160, %p159;
	@%p161 bra 	$L__BB1_178;
	max.u32 	%r153, %r2, 1;
	setp.lt.u32 	%p162, %r2, 4;
	mov.b64 	%rd208, 0;
	@%p162 bra 	$L__BB1_174;
	and.b32  	%r402, %r153, -4;
	neg.s32 	%r470, %r402;
	add.s64 	%rd207, %rd54, 8;
	add.s64 	%rd206, %rd3, 8;
$L__BB1_172:
	ld.u32 	%r403, [%rd207+-8];
	st.global.u32 	[%rd206+-8], %r403;
	ld.u32 	%r404, [%rd207+-4];
	st.global.u32 	[%rd206+-4], %r404;
	ld.u32 	%r405, [%rd207];
	st.global.u32 	[%rd206], %r405;
	ld.u32 	%r406, [%rd207+4];
	st.global.u32 	[%rd206+4], %r406;
	add.s32 	%r470, %r470, 4;
	add.s64 	%rd207, %rd207, 16;
	add.s64 	%rd206, %rd206, 16;
	setp.ne.s32 	%p163, %r470, 0;
	@%p163 bra 	$L__BB1_172;
	cvt.u64.u32 	%rd208, %r402;
$L__BB1_174:
	and.b32  	%r408, %r153, 1;
	setp.eq.b32 	%p164, %r408, 1;
	not.pred 	%p165, %p164;
	@%p165 bra 	$L__BB1_178;
	shl.b64 	%rd198, %rd208, 2;
	add.s64 	%rd199, %rd54, %rd198;
	ld.u32 	%r409, [%rd199];
	add.s64 	%rd200, %rd3, %rd198;
	st.global.u32 	[%rd200], %r409;
	bra.uni 	$L__BB1_178;
$L__BB1_176:
	add.s32 	%r453, %r453, 1;
	setp.eq.s32 	%p119, %r453, %r157;
	@%p119 bra 	$L__BB1_155;
$L__BB1_177:
	add.s32 	%r307, %r453, %r115;
	mul.wide.u32 	%rd185, %r307, 4;
	add.s64 	%rd186, %rd110, %rd185;
	ld.u32 	%r308, [%rd186];
	cvt.rn.f64.s32 	%fd1, %r308;
	add.s64 	%rd187, %rd17, %rd185;
	ld.global.u32 	%r309, [%rd187];
	cvt.rn.f64.s32 	%fd2, %r309;
	mul.f64 	%fd3, %fd2, 0d3FF8000000000000;
	setp.lt.f64 	%p118, %fd3, %fd1;
	@%p118 bra 	$L__BB1_178;
	bra.uni 	$L__BB1_176;
$L__BB1_178:
	{ // callseq 14, 0
	.param .b64 param0;
	st.param.b64 	[param0], %rd110;
	call.uni 
	free, 
	(
	param0
	);
	} // callseq 14
$L__BB1_179:
	{ // callseq 15, 0
	.param .b64 param0;
	st.param.b64 	[param0], %rd54;
	call.uni 
	free, 
	(
	param0
	);
	} // callseq 15
$L__BB1_180:
	ret;

}


// ===== COMPILED SASS (sm_100) =====

	.target	sm_100

	.elftype	@"ET_EXEC"


//--------------------- .note.nv.tkinfo           --------------------------
	.section	.note.nv.tkinfo,"",@"SHT_NOTE"
	.sectionflags	@"SHF_NOTE_NV_TKINFO"
	.tkinfo
        /*0018*/ 	.word	0x00000002
        /*0030*/ 	.string	""
        /*0030*/ 	.string	"ptxas"
        /*0030*/ 	.string	"Cuda compilation tools, release 13.0, V13.0.88"
        /*0030*/ 	.string	"Build cuda_13.0.r13.0/compiler.36424714_0"
        /*0030*/ 	.string	"-arch sm_100 -m 64 "



//--------------------- .note.nv.cuinfo           --------------------------
	.section	.note.nv.cuinfo,"",@"SHT_NOTE"
	.sectionflags	@"SHF_NOTE_NV_CUINFO"
        /*0018*/ 	.short	0x0002
        /*001a*/ 	.short	0x0064
        /*001c*/ 	.short	0x0082
	.zero		2


//--------------------- .nv.info                  --------------------------
	.section	.nv.info,"",@"SHT_CUDA_INFO"
	.align	4


	//----- nvinfo : EIATTR_REGCOUNT
	.align		4
        /*0000*/ 	.byte	0x04, 0x2f
        /*0002*/ 	.short	(.L_1 - .L_0)
	.align		4
.L_0:
        /*0004*/ 	.word	index@(_Z25count_permutations_kernelPiS_S_iiS_S_)
        /*0008*/ 	.word	0x00000024


	//----- nvinfo : EIATTR_FRAME_SIZE
	.align		4
.L_1:
        /*000c*/ 	.byte	0x04, 0x11
        /*000e*/ 	.short	(.L_3 - .L_2)
	.align		4
.L_2:
        /*0010*/ 	.word	index@($_Z25count_permutations_kernelPiS_S_iiS_S_$_ZZ16DFS_check_devicePiiENKUliRT_E_clIS2_EEviS1_)
        /*0014*/ 	.word	0x00000030


	//----- nvinfo : EIATTR_FRAME_SIZE
	.align		4
.L_3:
        /*0018*/ 	.byte	0x04, 0x11
        /*001a*/ 	.short	(.L_5 - .L_4)
	.align		4
.L_4:
        /*001c*/ 	.word	index@(_Z25count_permutations_kernelPiS_S_iiS_S_)
        /*0020*/ 	.word	0x00000030


	//----- nvinfo : EIATTR_MIN_STACK_SIZE
	.align		4
.L_5:
        /*0024*/ 	.byte	0x04, 0x12
        /*0026*/ 	.short	(.L_7 - .L_6)
	.align		4
.L_6:
        /*0028*/ 	.word	index@(_Z25count_permutations_kernelPiS_S_iiS_S_)
        /*002c*/ 	.word	0x00000030
.L_7:


//--------------------- .nv.compat                --------------------------
	.section	.nv.compat,"",@"SHT_CUDA_COMPAT_INFO"
	.align	4
        /*0000*/ 	.byte	0x02, 0x09, 0x00, 0x00, 0x02, 0x02, 0x01, 0x00, 0x02, 0x05, 0x05, 0x00, 0x03, 0x07, 0x01, 0x01
        /*0010*/ 	.byte	0x02, 0x03, 0x00, 0x00, 0x02, 0x06, 0x01, 0x00, 0x04, 0x0b, 0x08, 0x00, 0x01, 0x00, 0x00, 0x00
        /*0020*/ 	.byte	0x00, 0x00, 0x00, 0x00


//--------------------- .nv.info._Z25count_permutations_kernelPiS_S_iiS_S_ --------------------------
	.section	.nv.info._Z25count_permutations_kernelPiS_S_iiS_S_,"",@"SHT_CUDA_INFO"
	.sectionflags	@""
	.align	4


	//----- nvinfo : EIATTR_CUDA_API_VERSION
	.align		4
        /*0000*/ 	.byte	0x04, 0x37
        /*0002*/ 	.short	(.L_9 - .L_8)
.L_8:
        /*0004*/ 	.word	0x00000082


	//----- nvinfo : EIATTR_KPARAM_INFO
	.align		4
.L_9:
        /*0008*/ 	.byte	0x04, 0x17
        /*000a*/ 	.short	(.L_11 - .L_10)
.L_10:
        /*000c*/ 	.word	0x00000000
        /*0010*/ 	.short	0x0006
        /*0012*/ 	.short	0x0028
        /*0014*/ 	.byte	0x00, 0xf5, 0x21, 0x00


	//----- nvinfo : EIATTR_KPARAM_INFO
	.align		4
.L_11:
        /*0018*/ 	.byte	0x04, 0x17
        /*001a*/ 	.short	(.L_13 - .L_12)
.L_12:
        /*001c*/ 	.word	0x00000000
        /*0020*/ 	.short	0x0005
        /*0022*/ 	.short	0x0020
        /*0024*/ 	.byte	0x00, 0xf5, 0x21, 0x00


	//----- nvinfo : EIATTR_KPARAM_INFO
	.align		4
.L_13:
        /*0028*/ 	.byte	0x04, 0x17
        /*002a*/ 	.short	(.L_15 - .L_14)
.L_14:
        /*002c*/ 	.word	0x00000000
        /*0030*/ 	.short	0x0004
        /*0032*/ 	.short	0x001c
        /*0034*/ 	.byte	0x00, 0xf0, 0x11, 0x00


	//----- nvinfo : EIATTR_KPARAM_INFO
	.align		4
.L_15:
        /*0038*/ 	.byte	0x04, 0x17
        /*003a*/ 	.short	(.L_17 - .L_16)
.L_16:
        /*003c*/ 	.word	0x00000000
        /*0040*/ 	.short	0x0003
        /*0042*/ 	.short	0x0018
        /*0044*/ 	.byte	0x00, 0xf0, 0x11, 0x00


	//----- nvinfo : EIATTR_KPARAM_INFO
	.align		4
.L_17:
        /*0048*/ 	.byte	0x04, 0x17
        /*004a*/ 	.short	(.L_19 - .L_18)
.L_18:
        /*004c*/ 	.word	0x00000000
        /*0050*/ 	.short	0x0002
        /*0052*/ 	.short	0x0010
        /*0054*/ 	.byte	0x00, 0xf5, 0x21, 0x00


	//----- nvinfo : EIATTR_KPARAM_INFO
	.align		4
.L_19:
        /*0058*/ 	.byte	0x04, 0x17
        /*005a*/ 	.short	(.L_21 - .L_20)
.L_20:
        /*005c*/ 	.word	0x00000000
        /*0060*/ 	.short	0x0001
        /*0062*/ 	.short	0x0008
        /*0064*/ 	.byte	0x00, 0xf5, 0x21, 0x00


	//----- nvinfo : EIATTR_KPARAM_INFO
	.align		4
.L_21:
        /*0068*/ 	.byte	0x04, 0x17
        /*006a*/ 	.short	(.L_23 - .L_22)
.L_22:
        /*006c*/ 	.word	0x00000000
        /*0070*/ 	.short	0x0000
        /*0072*/ 	.short	0x0000
        /*0074*/ 	.byte	0x00, 0xf5, 0x21, 0x00


	//----- nvinfo : EIATTR_SPARSE_MMA_MASK
	.align		4
.L_23:
        /*0078*/ 	.byte	0x03, 0x50
        /*007a*/ 	.short	0x0000


	//----- nvinfo : EIATTR_MAXREG_COUNT
	.align		4
        /*007c*/ 	.byte	0x03, 0x1b
        /*007e*/ 	.short	0x00ff


	//----- nvinfo : EIATTR_EXTERNS
	.align		4
        /*0080*/ 	.byte	0x04, 0x0f
        /*0082*/ 	.short	(.L_25 - .L_24)


	//   ....[0]....
	.align		4
.L_24:
        /*0084*/ 	.word	index@(malloc)


	//   ....[1]....
	.align		4
        /*0088*/ 	.word	index@(free)


	//----- nvinfo : EIATTR_MERCURY_ISA_VERSION
	.align		4
.L_25:
        /*008c*/ 	.byte	0x03, 0x5f
        /*008e*/ 	.short	0x0101


	//----- nvinfo : EIATTR_VRC_CTA_INIT_COUNT
	.align		4
        /*0090*/ 	.byte	0x02, 0x4a
	.zero		1
	.zero		1


	//----- nvinfo : EIATTR_SYSCALL_OFFSETS
	.align		4
        /*0094*/ 	.byte	0x04, 0x46
        /*0096*/ 	.short	(.L_27 - .L_26)


	//   ....[0]....
.L_26:
        /*0098*/ 	.word	0x000001c0


	//   ....[1]....
        /*009c*/ 	.word	0x00001040


	//   ....[2]....
        /*00a0*/ 	.word	0x00001340


	//   ....[3]....
        /*00a4*/ 	.word	0x00001400


	//   ....[4]....
        /*00a8*/ 	.word	0x000014e0


	//   ....[5]....
        /*00ac*/ 	.word	0x00001560


	//   ....[6]....
        /*00b0*/ 	.word	0x00001600


	//   ....[7]....
        /*00b4*/ 	.word	0x00001650


	//   ....[8]....
        /*00b8*/ 	.word	0x00001770


	//   ....[9]....
        /*00bc*/ 	.word	0x00001800


	//   ....[10]....
        /*00c0*/ 	.word	0x000033c0


	//   ....[11]....
        /*00c4*/ 	.word	0x00003420


	//   ....[12]....
        /*00c8*/ 	.word	0x00004480


	//   ....[13]....
        /*00cc*/ 	.word	0x000044f0


	//----- nvinfo : EIATTR_EXIT_INSTR_OFFSETS
	.align		4
.L_27:
        /*00d0*/ 	.byte	0x04, 0x1c
        /*00d2*/ 	.short	(.L_29 - .L_28)


	//   ....[0]....
.L_28:
        /*00d4*/ 	.word	0x000000e0


	//   ....[1]....
        /*00d8*/ 	.word	0x00004500


	//----- nvinfo : EIATTR_CRS_STACK_SIZE
	.align		4
.L_29:
        /*00dc*/ 	.byte	0x04, 0x1e
        /*00de*/ 	.short	(.L_31 - .L_30)
.L_30:
        /*00e0*/ 	.word	0x00000000


	//----- nvinfo : EIATTR_CBANK_PARAM_SIZE
	.align		4
.L_31:
        /*00e4*/ 	.byte	0x03, 0x19
        /*00e6*/ 	.short	0x0030


	//----- nvinfo : EIATTR_PARAM_CBANK
	.align		4
        /*00e8*/ 	.byte	0x04, 0x0a
        /*00ea*/ 	.short	(.L_33 - .L_32)
	.align		4
.L_32:
        /*00ec*/ 	.word	index@(.nv.constant0._Z25count_permutations_kernelPiS_S_iiS_S_)
        /*00f0*/ 	.short	0x0380
        /*00f2*/ 	.short	0x0030


	//----- nvinfo : EIATTR_SW_WAR
	.align		4
.L_33:
        /*00f4*/ 	.byte	0x04, 0x36
        /*00f6*/ 	.short	(.L_35 - .L_34)
.L_34:
        /*00f8*/ 	.word	0x00000008
.L_35:


//--------------------- .nv.callgraph             --------------------------
	.section	.nv.callgraph,"",@"SHT_CUDA_CALLGRAPH"
	.align	4
	.sectionentsize	8
	.align		4
        /*0000*/ 	.word	0x00000000
	.align		4
        /*0004*/ 	.word	0xffffffff
	.align		4
        /*0008*/ 	.word	index@(_Z25count_permutations_kernelPiS_S_iiS_S_)
	.align		4
        /*000c*/ 	.word	index@(free)
	.align		4
        /*0010*/ 	.word	index@(_Z25count_permutations_kernelPiS_S_iiS_S_)
	.align		4
        /*0014*/ 	.word	index@(malloc)
	.align		4
        /*0018*/ 	.word	0x00000000
	.align		4
        /*001c*/ 	.word	0xfffffffe
	.align		4
        /*0020*/ 	.word	0x00000000
	.align		4
        /*0024*/ 	.word	0xfffffffd
	.align		4
        /*0028*/ 	.word	0x00000000
	.align		4
        /*002c*/ 	.word	0xfffffffc


//--------------------- .nv.constant4             --------------------------
	.section	.nv.constant4,"a",@progbits
	.align	8
	.align		8
.nv.constant4:
        /*0000*/ 	.dword	malloc
	.align		8
        /*0008*/ 	.dword	free


//--------------------- .text._Z25count_permutations_kernelPiS_S_iiS_S_ --------------------------
	.section	.text._Z25count_permutations_kernelPiS_S_iiS_S_,"ax",@progbits
	.align	128
        .global         _Z25count_permutations_kernelPiS_S_iiS_S_
        .type           _Z25count_permutations_kernelPiS_S_iiS_S_,@function
        .size           _Z25count_permutations_kernelPiS_S_iiS_S_,(.L_x_120 - _Z25count_permutations_kernelPiS_S_iiS_S_)
        .other          _Z25count_permutations_kernelPiS_S_iiS_S_,@"STO_CUDA_ENTRY STV_DEFAULT"
_Z25count_permutations_kernelPiS_S_iiS_S_:
.text._Z25count_permutations_kernelPiS_S_iiS_S_:
[----:B------:R-:W0:Y:S01]  /*0000*/  LDC R1, c[0x0][0x37c] ;  /* 0x0000df00ff017b82 */ /* 0x000e220000000800 */
[----:B------:R-:W1:Y:S01]  /*0010*/  S2R R3, SR_TID.X ;  /* 0x0000000000037919 */ /* 0x000e620000002100 */
[----:B------:R-:W2:Y:S06]  /*0020*/  LDCU UR7, c[0x0][0x2fc] ;  /* 0x00005f80ff0777ac */ /* 0x000eac0008000800 */
[----:B------:R-:W1:Y:S01]  /*0030*/  S2UR UR8, SR_CTAID.X ;  /* 0x00000000000879c3 */ /* 0x000e620000002500 */
[----:B0-----:R-:W-:Y:S01]  /*0040*/  VIADD R1, R1, 0xffffffd0 ;  /* 0xffffffd001017836 */ /* 0x001fe20000000000 */
[----:B------:R-:W0:Y:S01]  /*0050*/  LDCU UR4, c[0x0][0x39c] ;  /* 0x00007380ff0477ac */ /* 0x000e220008000800 */
[----:B------:R-:W3:Y:S05]  /*0060*/  LDCU UR6, c[0x0][0x2f8] ;  /* 0x00005f00ff0677ac */ /* 0x000eea0008000800 */
[----:B------:R-:W1:Y:S01]  /*0070*/  LDC R16, c[0x0][0x360] ;  /* 0x0000d800ff107b82 */ /* 0x000e620000000800 */
[----:B------:R-:W-:-:S02]  /*0080*/  UMOV UR5, 0x1 ;  /* 0x0000000100057882 */ /* 0x000fc40000000000 */
[----:B0-----:R-:W-:Y:S01]  /*0090*/  USHF.L.U32 UR4, UR5, UR4, URZ ;  /* 0x0000000405047299 */ /* 0x001fe200080006ff */
[----:B---3--:R-:W-:-:S05]  /*00a0*/  IADD3 R24, P1, PT, R1, UR6, RZ ;  /* 0x0000000601187c10 */ /* 0x008fca000ff3e0ff */
[----:B--2---:R-:W-:Y:S02]  /*00b0*/  IMAD.X R25, RZ, RZ, UR7, P1 ;  /* 0x00000007ff197e24 */ /* 0x004fe400088e06ff */
[----:B-1----:R-:W-:-:S05]  /*00c0*/  IMAD R16, R16, UR8, R3 ;  /* 0x0000000810107c24 */ /* 0x002fca000f8e0203 */
[----:B------:R-:W-:-:S13]  /*00d0*/  ISETP.GE.AND P0, PT, R16, UR4, PT ;  /* 0x0000000410007c0c */ /* 0x000fda000bf06270 */
[----:B------:R-:W-:Y:S05]  /*00e0*/  @P0 EXIT ;  /* 0x000000000000094d */ /* 0x000fea0003800000 */
[----:B------:R-:W0:Y:S01]  /*00f0*/  LDC R17, c[0x0][0x398] ;  /* 0x0000e600ff117b82 */ /* 0x000e220000000800 */
[----:B------:R-:W-:Y:S01]  /*0100*/  MOV R0, 0x0 ;  /* 0x0000000000007802 */ /* 0x000fe20000000f00 */
[----:B------:R-:W1:Y:S01]  /*0110*/  LDCU.64 UR36, c[0x0][0x358] ;  /* 0x00006b00ff2477ac */ /* 0x000e620008000a00 */
[C---:B------:R-:W-:Y:S02]  /*0120*/  IADD3 RZ, P0, PT, R24.reuse, 0x8, RZ ;  /* 0x0000000818ff7810 */ /* 0x040fe40007f1e0ff */
[----:B------:R-:W-:-:S03]  /*0130*/  IADD3 R28, P1, PT, R24, 0x10, RZ ;  /* 0x00000010181c7810 */ /* 0x000fc60007f3e0ff */
[----:B------:R2:W3:Y:S01]  /*0140*/  LDC.64 R2, c[0x4][R0] ;  /* 0x0100000000027b82 */ /* 0x0004e20000000a00 */
[--C-:B------:R-:W-:Y:S02]  /*0150*/  IMAD.X R27, RZ, RZ, R25.reuse, P0 ;  /* 0x000000ffff1b7224 */ /* 0x100fe400000e0619 */
[----:B------:R-:W-:Y:S02]  /*0160*/  IMAD.X R29, RZ, RZ, R25, P1 ;  /* 0x000000ffff1d7224 */ /* 0x000fe400008e0619 */
[----:B0-----:R-:W-:-:S04]  /*0170*/  IMAD R17, R17, R17, RZ ;  /* 0x0000001111117224 */ /* 0x001fc800078e02ff */
[----:B------:R-:W-:-:S04]  /*0180*/  IMAD.WIDE.U32 R22, R17, 0x4, RZ ;  /* 0x0000000411167825 */ /* 0x000fc800078e00ff */
[----:B------:R-:W-:Y:S02]  /*0190*/  IMAD.MOV.U32 R4, RZ, RZ, R22 ;  /* 0x000000ffff047224 */ /* 0x000fe400078e0016 */
[----:B-123--:R-:W-:-:S07]  /*01a0*/  IMAD.MOV.U32 R5, RZ, RZ, R23 ;  /* 0x000000ffff057224 */ /* 0x00efce00078e0017 */
[----:B------:R-:W-:-:S07]  /*01b0*/  LEPC R20, `(.L_x_0) ;  /* 0x000000001014794e */ /* 0x000fce0000000000 */
[----:B------:R-:W-:Y:S05]  /*01c0*/  CALL.ABS.NOINC R2 ;  /* 0x0000000002007343 */ /* 0x000fea0003c00000 */
.L_x_0:
[----:B------:R-:W0:Y:S01]  /*01d0*/  LDCU UR4, c[0x0][0x398] ;  /* 0x00007300ff0477ac */ /* 0x000e220008000800 */
[----:B------:R-:W-:Y:S02]  /*01e0*/  IMAD.MOV.U32 R18, RZ, RZ, R4 ;  /* 0x000000ffff127224 */ /* 0x000fe400078e0004 */
[----:B------:R-:W-:Y:S01]  /*01f0*/  IMAD.MOV.U32 R19, RZ, RZ, R5 ;  /* 0x000000ffff137224 */ /* 0x000fe200078e0005 */
[----:B0-----:R-:W-:-:S04]  /*0200*/  MOV R0, UR4 ;  /* 0x0000000400007c02 */ /* 0x001fc80008000f00 */
[----:B------:R-:W-:-:S13]  /*0210*/  ISETP.NE.AND P0, PT, R0, RZ, PT ;  /* 0x000000ff0000720c */ /* 0x000fda0003f05270 */
[----:B------:R-:W-:Y:S05]  /*0220*/  @!P0 BRA `(.L_x_1) ;  /* 0x0000000000908947 */ /* 0x000fea0003800000 */
[C---:B------:R-:W-:Y:S02]  /*0230*/  ISETP.GE.U32.AND P0, PT, R17.reuse, 0x4, PT ;  /* 0x000000041100780c */ /* 0x040fe40003f06070 */
[----:B------:R-:W-:Y:S02]  /*0240*/  CS2R R2, SRZ ;  /* 0x0000000000027805 */ /* 0x000fe4000001ff00 */
[----:B------:R-:W-:-:S09]  /*0250*/  VIMNMX.U32 R17, PT, PT, R17, 0x1, !PT ;  /* 0x0000000111117848 */ /* 0x000fd20007fe0000 */
[----:B------:R-:W-:Y:S05]  /*0260*/  @!P0 BRA `(.L_x_2) ;  /* 0x0000000000508947 */ /* 0x000fea0003800000 */
[----:B------:R-:W-:Y:S01]  /*0270*/  BSSY.RECONVERGENT B0, `(.L_x_3) ;  /* 0x0000011000007945 */ /* 0x000fe20003800200 */
[----:B------:R-:W-:Y:S01]  /*0280*/  LOP3.LUT R6, R17, 0xfffffffc, RZ, 0xc0, !PT ;  /* 0xfffffffc11067812 */ /* 0x000fe200078ec0ff */
[----:B------:R-:W-:-:S07]  /*0290*/  IMAD.MOV.U32 R7, RZ, RZ, RZ ;  /* 0x000000ffff077224 */ /* 0x000fce00078e00ff */
.L_x_4:
[----:B0-----:R-:W0:Y:S02]  /*02a0*/  LDC.64 R2, c[0x0][0x380] ;  /* 0x0000e000ff027b82 */ /* 0x001e240000000a00 */
[----:B0-----:R-:W-:-:S05]  /*02b0*/  IMAD.WIDE.U32 R2, R7, 0x4, R2 ;  /* 0x0000000407027825 */ /* 0x001fca00078e0002 */
[----:B------:R-:W2:Y:S01]  /*02c0*/  LDG.E R9, desc[UR36][R2.64] ;  /* 0x0000002402097981 */ /* 0x000ea2000c1e1900 */
[----:B------:R-:W-:-:S05]  /*02d0*/  IMAD.WIDE.U32 R4, R7, 0x4, R18 ;  /* 0x0000000407047825 */ /* 0x000fca00078e0012 */
[----:B--2---:R0:W-:Y:S04]  /*02e0*/  ST.E desc[UR36][R4.64], R9 ;  /* 0x0000000904007985 */ /* 0x0041e8000c101924 */
[----:B------:R-:W2:Y:S04]  /*02f0*/  LDG.E R11, desc[UR36][R2.64+0x4] ;  /* 0x00000424020b7981 */ /* 0x000ea8000c1e1900 */
[----:B--2---:R0:W-:Y:S04]  /*0300*/  ST.E desc[UR36][R4.64+0x4], R11 ;  /* 0x0000040b04007985 */ /* 0x0041e8000c101924 */
[----:B------:R-:W2:Y:S04]  /*0310*/  LDG.E R13, desc[UR36][R2.64+0x8] ;  /* 0x00000824020d7981 */ /* 0x000ea8000c1e1900 */
[----:B--2---:R0:W-:Y:S04]  /*0320*/  ST.E desc[UR36][R4.64+0x8], R13 ;  /* 0x0000080d04007985 */ /* 0x0041e8000c101924 */
[----:B------:R-:W2:Y:S01]  /*0330*/  LDG.E R15, desc[UR36][R2.64+0xc] ;  /* 0x00000c24020f7981 */ /* 0x000ea2000c1e1900 */
[----:B------:R-:W-:-:S05]  /*0340*/  VIADD R7, R7, 0x4 ;  /* 0x0000000407077836 */ /* 0x000fca0000000000 */
[----:B------:R-:W-:Y:S01]  /*0350*/  ISETP.NE.AND P0, PT, R7, R6, PT ;  /* 0x000000060700720c */ /* 0x000fe20003f05270 */
[----:B--2---:R0:W-:-:S12]  /*0360*/  ST.E desc[UR36][R4.64+0xc], R15 ;  /* 0x00000c0f04007985 */ /* 0x0041d8000c101924 */
[----:B------:R-:W-:Y:S05]  /*0370*/  @P0 BRA `(.L_x_4) ;  /* 0xfffffffc00c80947 */ /* 0x000fea000383ffff */
[----:B------:R-:W-:Y:S05]  /*0380*/  BSYNC.RECONVERGENT B0 ;  /* 0x0000000000007941 */ /* 0x000fea0003800200 */
.L_x_3:
[----:B------:R-:W-:Y:S02]  /*0390*/  IMAD.MOV.U32 R2, RZ, RZ, R6 ;  /* 0x000000ffff027224 */ /* 0x000fe400078e0006 */
[----:B------:R-:W-:-:S07]  /*03a0*/  IMAD.MOV.U32 R3, RZ, RZ, RZ ;  /* 0x000000ffff037224 */ /* 0x000fce00078e00ff */
.L_x_2:
[----:B------:R-:W-:-:S04]  /*03b0*/  LOP3.LUT R17, R17, 0x1, RZ, 0xc0, !PT ;  /* 0x0000000111117812 */ /* 0x000fc800078ec0ff */
[----:B------:R-:W-:-:S13]  /*03c0*/  ISETP.NE.U32.AND P0, PT, R17, 0x1, PT ;  /* 0x000000011100780c */ /* 0x000fda0003f05070 */
[----:B------:R-:W-:Y:S05]  /*03d0*/  @P0 BRA `(.L_x_1) ;  /* 0x0000000000240947 */ /* 0x000fea0003800000 */
[----:B------:R-:W1:Y:S01]  /*03e0*/  LDCU.64 UR4, c[0x0][0x380] ;  /* 0x00007000ff0477ac */ /* 0x000e620008000a00 */
[C---:B0-----:R-:W-:Y:S02]  /*03f0*/  SHF.L.U32 R5, R2.reuse, 0x2, RZ ;  /* 0x0000000202057819 */ /* 0x041fe400000006ff */
[----:B------:R-:W-:Y:S02]  /*0400*/  SHF.L.U64.HI R7, R2, 0x2, R3 ;  /* 0x0000000202077819 */ /* 0x000fe40000010203 */
[----:B-1----:R-:W-:-:S04]  /*0410*/  IADD3 R2, P0, PT, R5, UR4, RZ ;  /* 0x0000000405027c10 */ /* 0x002fc8000ff1e0ff */
[----:B------:R-:W-:-:S06]  /*0420*/  IADD3.X R3, PT, PT, R7, UR5, RZ, P0, !PT ;  /* 0x0000000507037c10 */ /* 0x000fcc00087fe4ff */
[----:B------:R-:W2:Y:S01]  /*0430*/  LDG.E R3, desc[UR36][R2.64] ;  /* 0x0000002402037981 */ /* 0x000ea2000c1e1900 */
[----:B------:R-:W-:-:S05]  /*0440*/  IADD3 R4, P0, PT, R18, R5, RZ ;  /* 0x0000000512047210 */ /* 0x000fca0007f1e0ff */
[----:B------:R-:W-:-:S05]  /*0450*/  IMAD.X R5, R19, 0x1, R7, P0 ;  /* 0x0000000113057824 */ /* 0x000fca00000e0607 */
[----:B--2---:R1:W-:Y:S03]  /*0460*/  ST.E desc[UR36][R4.64], R3 ;  /* 0x0000000304007985 */ /* 0x0043e6000c101924 */
.L_x_1:
[----:B------:R-:W-:-:S13]  /*0470*/  ISETP.GE.AND P0, PT, R0, 0x1, PT ;  /* 0x000000010000780c */ /* 0x000fda0003f06270 */
[----:B------:R-:W-:Y:S05]  /*0480*/  @!P0 BRA `(.L_x_5) ;  /* 0x0000000800c08947 */ /* 0x000fea0003800000 */
[----:B------:R-:W-:Y:S01]  /*0490*/  BSSY.RECONVERGENT B1, `(.L_x_5) ;  /* 0x00000af000017945 */ /* 0x000fe20003800200 */
[----:B------:R-:W-:Y:S02]  /*04a0*/  IMAD.MOV.U32 R2, RZ, RZ, RZ ;  /* 0x000000ffff027224 */ /* 0x000fe400078e00ff */
[----:B01----:R-:W-:-:S07]  /*04b0*/  IMAD.MOV.U32 R5, RZ, RZ, RZ ;  /* 0x000000ffff057224 */ /* 0x003fce00078e00ff */
.L_x_25:
[----:B0-----:R-:W0:Y:S01]  /*04c0*/  LDCU UR4, c[0x0][0x398] ;  /* 0x00007300ff0477ac */ /* 0x001e220008000800 */
[----:B------:R-:W-:Y:S01]  /*04d0*/  VIADD R7, R2, 0x1 ;  /* 0x0000000102077836 */ /* 0x000fe20000000000 */
[----:B------:R-:W-:Y:S01]  /*04e0*/  BSSY.RECONVERGENT B0, `(.L_x_6) ;  /* 0x00000a8000007945 */ /* 0x000fe20003800200 */
[----:B------:R-:W-:-:S03]  /*04f0*/  IMAD.MOV.U32 R3, RZ, RZ, R2 ;  /* 0x000000ffff037224 */ /* 0x000fc600078e0002 */
[----:B------:R-:W-:Y:S01]  /*0500*/  MOV R2, R7 ;  /* 0x0000000700027202 */ /* 0x000fe20000000f00 */
[----:B0-----:R-:W-:-:S05]  /*0510*/  IMAD.U32 R0, RZ, RZ, UR4 ;  /* 0x00000004ff007e24 */ /* 0x001fca000f8e00ff */
[CC--:B------:R-:W-:Y:S02]  /*0520*/  ISETP.GE.AND P0, PT, R7.reuse, R0.reuse, PT ;  /* 0x000000000700720c */ /* 0x0c0fe40003f06270 */
[----:B------:R-:W-:-:S11]  /*0530*/  ISETP.NE.AND P1, PT, R7, R0, PT ;  /* 0x000000000700720c */ /* 0x000fd60003f25270 */
[----:B-1234-:R-:W-:Y:S05]  /*0540*/  @P0 BRA `(.L_x_7) ;  /* 0x0000000800840947 */ /* 0x01efea0003800000 */
[----:B------:R-:W-:Y:S01]  /*0550*/  LOP3.LUT R7, RZ, R3, RZ, 0x33, !PT ;  /* 0x00000003ff077212 */ /* 0x000fe200078e33ff */
[----:B------:R-:W-:Y:S01]  /*0560*/  BSSY.RECONVERGENT B2, `(.L_x_8) ;  /* 0x0000045000027945 */ /* 0x000fe20003800200 */
[----:B------:R-:W-:Y:S02]  /*0570*/  IMAD R4, R3, R0, RZ ;  /* 0x0000000003047224 */ /* 0x000fe400078e02ff */
[----:B------:R-:W-:Y:S02]  /*0580*/  IMAD.MOV.U32 R11, RZ, RZ, R2 ;  /* 0x000000ffff0b7224 */ /* 0x000fe400078e0002 */
[----:B------:R-:W-:-:S05]  /*0590*/  IMAD.IADD R7, R7, 0x1, R0 ;  /* 0x0000000107077824 */ /* 0x000fca00078e0200 */
[----:B------:R-:W-:-:S13]  /*05a0*/  LOP3.LUT P0, R8, R7, 0x3, RZ, 0xc0, !PT ;  /* 0x0000000307087812 */ /* 0x000fda000780c0ff */
[----:B------:R-:W-:Y:S05]  /*05b0*/  @!P0 BRA `(.L_x_9) ;  /* 0x0000000000fc8947 */ /* 0x000fea0003800000 */
[----:B------:R-:W-:-:S04]  /*05c0*/  IMAD.IADD R9, R4, 0x1, R3 ;  /* 0x0000000104097824 */ /* 0x000fc800078e0203 */
[----:B------:R-:W-:-:S05]  /*05d0*/  IMAD.WIDE.U32 R6, R9, 0x4, R18 ;  /* 0x0000000409067825 */ /* 0x000fca00078e0012 */
[----:B------:R-:W2:Y:S01]  /*05e0*/  LD.E R10, desc[UR36][R6.64+0x4] ;  /* 0x00000424060a7980 */ /* 0x000ea2000c101900 */
[----:B------:R-:W-:Y:S01]  /*05f0*/  BSSY.RECONVERGENT B3, `(.L_x_10) ;  /* 0x0000011000037945 */ /* 0x000fe20003800200 */
[----:B------:R-:W-:Y:S02]  /*0600*/  ISETP.NE.AND P2, PT, R8, 0x1, PT ;  /* 0x000000010800780c */ /* 0x000fe40003f45270 */
[----:B--2---:R-:W-:-:S04]  /*0610*/  ISETP.NE.AND P0, PT, R10, 0x7fffffff, PT ;  /* 0x7fffffff0a00780c */ /* 0x004fc80003f05270 */
[----:B------:R-:W-:-:S13]  /*0620*/  ISETP.EQ.OR P0, PT, R10, RZ, !P0 ;  /* 0x000000ff0a00720c */ /* 0x000fda0004702670 */
[----:B------:R-:W-:Y:S05]  /*0630*/  @P0 BRA `(.L_x_11) ;  /* 0x0000000000300947 */ /* 0x000fea0003800000 */
[----:B------:R-:W0:Y:S01]  /*0640*/  LDC.64 R10, c[0x0][0x3a0] ;  /* 0x0000e800ff0a7b82 */ /* 0x000e220000000a00 */
[----:B------:R-:W1:Y:S02]  /*0650*/  LDCU UR4, c[0x0][0x39c] ;  /* 0x00007380ff0477ac */ /* 0x000e640008000800 */
[----:B-1----:R-:W-:-:S04]  /*0660*/  IMAD R13, R16, UR4, R5 ;  /* 0x00000004100d7c24 */ /* 0x002fc8000f8e0205 */
[----:B0-----:R-:W-:-:S06]  /*0670*/  IMAD.WIDE R10, R13, 0x4, R10 ;  /* 0x000000040d0a7825 */ /* 0x001fcc00078e020a */
[----:B------:R-:W2:Y:S01]  /*0680*/  LDG.E R10, desc[UR36][R10.64] ;  /* 0x000000240a0a7981 */ /* 0x000ea2000c1e1900 */
[----:B------:R-:W-:Y:S01]  /*0690*/  VIADD R5, R5, 0x1 ;  /* 0x0000000105057836 */ /* 0x000fe20000000000 */
[----:B--2---:R-:W-:-:S13]  /*06a0*/  ISETP.NE.AND P0, PT, R10, RZ, PT ;  /* 0x000000ff0a00720c */ /* 0x004fda0003f05270 */
[----:B------:R-:W-:Y:S02]  /*06b0*/  @!P0 IMAD.IADD R13, R9, 0x1, R0 ;  /* 0x00000001090d8824 */ /* 0x000fe400078e0200 */
[----:B------:R-:W-:Y:S02]  /*06c0*/  @!P0 IMAD.MOV.U32 R15, RZ, RZ, 0x7fffffff ;  /* 0x7fffffffff0f8424 */ /* 0x000fe400078e00ff */
[----:B------:R-:W-:-:S03]  /*06d0*/  @!P0 IMAD.WIDE.U32 R12, R13, 0x4, R18 ;  /* 0x000000040d0c8825 */ /* 0x000fc600078e0012 */
[----:B------:R0:W-:Y:S04]  /*06e0*/  @!P0 ST.E desc[UR36][R6.64+0x4], R15 ;  /* 0x0000040f06008985 */ /* 0x0001e8000c101924 */
[----:B------:R0:W-:Y:S02]  /*06f0*/  @!P0 ST.E desc[UR36][R12.64], R15 ;  /* 0x0000000f0c008985 */ /* 0x0001e4000c101924 */
.L_x_11:
[----:B------:R-:W-:Y:S05]  /*0700*/  BSYNC.RECONVERGENT B3 ;  /* 0x0000000000037941 */ /* 0x000fea0003800200 */
.L_x_10:
[----:B------:R-:W-:Y:S01]  /*0710*/  IADD3 R11, PT, PT, R3, 0x2, RZ ;  /* 0x00000002030b7810 */ /* 0x000fe20007ffe0ff */
[----:B------:R-:W-:Y:S06]  /*0720*/  @!P2 BRA `(.L_x_9) ;  /* 0x0000000000a0a947 */ /* 0x000fec0003800000 */
[----:B------:R-:W2:Y:S01]  /*0730*/  LD.E R10, desc[UR36][R6.64+0x8] ;  /* 0x00000824060a7980 */ /* 0x000ea2000c101900 */
[----:B------:R-:W-:Y:S01]  /*0740*/  BSSY.RECONVERGENT B3, `(.L_x_12) ;  /* 0x0000011000037945 */ /* 0x000fe20003800200 */
[----:B------:R-:W-:Y:S02]  /*0750*/  ISETP.NE.AND P2, PT, R8, 0x2, PT ;  /* 0x000000020800780c */ /* 0x000fe40003f45270 */
[----:B--2---:R-:W-:-:S04]  /*0760*/  ISETP.NE.AND P0, PT, R10, 0x7fffffff, PT ;  /* 0x7fffffff0a00780c */ /* 0x004fc80003f05270 */
[----:B------:R-:W-:-:S13]  /*0770*/  ISETP.EQ.OR P0, PT, R10, RZ, !P0 ;  /* 0x000000ff0a00720c */ /* 0x000fda0004702670 */
[----:B------:R-:W-:Y:S05]  /*0780*/  @P0 BRA `(.L_x_13) ;  /* 0x0000000000300947 */ /* 0x000fea0003800000 */
[----:B------:R-:W1:Y:S01]  /*0790*/  LDC.64 R10, c[0x0][0x3a0] ;  /* 0x0000e800ff0a7b82 */ /* 0x000e620000000a00 */
[----:B------:R-:W0:Y:S02]  /*07a0*/  LDCU UR4, c[0x0][0x39c] ;  /* 0x00007380ff0477ac */ /* 0x000e240008000800 */
[----:B0-----:R-:W-:-:S04]  /*07b0*/  IMAD R13, R16, UR4, R5 ;  /* 0x00000004100d7c24 */ /* 0x001fc8000f8e0205 */
[----:B-1----:R-:W-:-:S06]  /*07c0*/  IMAD.WIDE R12, R13, 0x4, R10 ;  /* 0x000000040d0c7825 */ /* 0x002fcc00078e020a */
[----:B------:R-:W2:Y:S01]  /*07d0*/  LDG.E R12, desc[UR36][R12.64] ;  /* 0x000000240c0c7981 */ /* 0x000ea2000c1e1900 */
[----:B------:R-:W-:Y:S01]  /*07e0*/  VIADD R5, R5, 0x1 ;  /* 0x0000000105057836 */ /* 0x000fe20000000000 */
[----:B--2---:R-:W-:-:S13]  /*07f0*/  ISETP.NE.AND P0, PT, R12, RZ, PT ;  /* 0x000000ff0c00720c */ /* 0x004fda0003f05270 */
[----:B------:R-:W-:Y:S02]  /*0800*/  @!P0 IMAD R11, R0, 0x2, R9 ;  /* 0x00000002000b8824 */ /* 0x000fe400078e0209 */
[----:B------:R-:W-:Y:S02]  /*0810*/  @!P0 IMAD.MOV.U32 R15, RZ, RZ, 0x7fffffff ;  /* 0x7fffffffff0f8424 */ /* 0x000fe400078e00ff */
[----:B------:R-:W-:-:S03]  /*0820*/  @!P0 IMAD.WIDE.U32 R10, R11, 0x4, R18 ;  /* 0x000000040b0a8825 */ /* 0x000fc600078e0012 */
[----:B------:R1:W-:Y:S04]  /*0830*/  @!P0 ST.E desc[UR36][R6.64+0x8], R15 ;  /* 0x0000080f06008985 */ /* 0x0003e8000c101924 */
[----:B------:R1:W-:Y:S02]  /*0840*/  @!P0 ST.E desc[UR36][R10.64], R15 ;  /* 0x0000000f0a008985 */ /* 0x0003e4000c101924 */
.L_x_13:
[----:B------:R-:W-:Y:S05]  /*0850*/  BSYNC.RECONVERGENT B3 ;  /* 0x0000000000037941 */ /* 0x000fea0003800200 */
.L_x_12:
[----:B-1----:R-:W-:Y:S01]  /*0860*/  VIADD R11, R3, 0x3 ;  /* 0x00000003030b7836 */ /* 0x002fe20000000000 */
[----:B------:R-:W-:Y:S06]  /*0870*/  @!P2 BRA `(.L_x_9) ;  /* 0x00000000004ca947 */ /* 0x000fec0003800000 */
[----:B------:R-:W2:Y:S01]  /*0880*/  LD.E R8, desc[UR36][R6.64+0xc] ;  /* 0x00000c2406087980 */ /* 0x000ea2000c101900 */
[----:B------:R-:W-:Y:S01]  /*0890*/  BSSY.RECONVERGENT B3, `(.L_x_14) ;  /* 0x0000010000037945 */ /* 0x000fe20003800200 */
        /* <DEDUP_REMOVED lines=15> */
.L_x_15:
[----:B------:R-:W-:Y:S05]  /*0990*/  BSYNC.RECONVERGENT B3 ;  /* 0x0000000000037941 */ /* 0x000fea0003800200 */
.L_x_14:
[----:B------:R-:W-:-:S07]  /*09a0*/  IADD3 R11, PT, PT, R3, 0x4, RZ ;  /* 0x00000004030b7810 */ /* 0x000fce0007ffe0ff */
.L_x_9:
[----:B------:R-:W-:Y:S05]  /*09b0*/  BSYNC.RECONVERGENT B2 ;  /* 0x0000000000027941 */ /* 0x000fea0003800200 */
.L_x_8:
[----:B01----:R-:W0:Y:S01]  /*09c0*/  LDC.64 R6, c[0x0][0x3a0] ;  /* 0x0000e800ff067b82 */ /* 0x003e220000000a00 */
[----:B------:R-:W-:-:S04]  /*09d0*/  IADD3 R8, PT, PT, -R3, -0x2, R0 ;  /* 0xfffffffe03087810 */ /* 0x000fc80007ffe100 */
[----:B------:R-:W-:-:S13]  /*09e0*/  ISETP.GE.U32.AND P0, PT, R8, 0x3, PT ;  /* 0x000000030800780c */ /* 0x000fda0003f06070 */
[----:B------:R-:W-:Y:S05]  /*09f0*/  @!P0 BRA `(.L_x_7) ;  /* 0x0000000400588947 */ /* 0x000fea0003800000 */
.L_x_24:
[----:B-1234-:R-:W-:-:S04]  /*0a00*/  IMAD.IADD R13, R4, 0x1, R11 ;  /* 0x00000001040d7824 */ /* 0x01efc800078e020b */
[----:B------:R-:W-:-:S05]  /*0a10*/  IMAD.WIDE.U32 R12, R13, 0x4, R18 ;  /* 0x000000040d0c7825 */ /* 0x000fca00078e0012 */
[----:B------:R-:W2:Y:S01]  /*0a20*/  LD.E R10, desc[UR36][R12.64] ;  /* 0x000000240c0a7980 */ /* 0x000ea2000c101900 */
[----:B------:R-:W-:Y:S01]  /*0a30*/  IADD3 R9, P2, PT, R4, R11, RZ ;  /* 0x0000000b04097210 */ /* 0x000fe20007f5e0ff */
[----:B------:R-:W-:Y:S04]  /*0a40*/  BSSY.RECONVERGENT B2, `(.L_x_16) ;  /* 0x0000013000027945 */ /* 0x000fe80003800200 */
[----:B------:R-:W-:Y:S01]  /*0a50*/  IMAD.X R0, RZ, RZ, RZ, P2 ;  /* 0x000000ffff007224 */ /* 0x000fe200010e06ff */
[----:B------:R-:W-:-:S04]  /*0a60*/  LEA R8, P2, R9, R18, 0x2 ;  /* 0x0000001209087211 */ /* 0x000fc800078410ff */
[----:B------:R-:W-:Y:S02]  /*0a70*/  LEA.HI.X R9, R9, R19, R0, 0x2, P2 ;  /* 0x0000001309097211 */ /* 0x000fe400010f1400 */
[----:B--2---:R-:W-:-:S04]  /*0a80*/  ISETP.NE.AND P0, PT, R10, 0x7fffffff, PT ;  /* 0x7fffffff0a00780c */ /* 0x004fc80003f05270 */
[----:B------:R-:W-:-:S13]  /*0a90*/  ISETP.EQ.OR P0, PT, R10, RZ, !P0 ;  /* 0x000000ff0a00720c */ /* 0x000fda0004702670 */
[----:B------:R-:W-:Y:S05]  /*0aa0*/  @P0 BRA `(.L_x_17) ;  /* 0x0000000000300947 */ /* 0x000fea0003800000 */
[----:B------:R-:W1:Y:S02]  /*0ab0*/  LDCU UR4, c[0x0][0x39c] ;  /* 0x00007380ff0477ac */ /* 0x000e640008000800 */
[----:B-1----:R-:W-:-:S04]  /*0ac0*/  IMAD R21, R16, UR4, R5 ;  /* 0x0000000410157c24 */ /* 0x002fc8000f8e0205 */
[----:B0-----:R-:W-:-:S06]  /*0ad0*/  IMAD.WIDE R20, R21, 0x4, R6 ;  /* 0x0000000415147825 */ /* 0x001fcc00078e0206 */
[----:B------:R-:W2:Y:S01]  /*0ae0*/  LDG.E R20, desc[UR36][R20.64] ;  /* 0x0000002414147981 */ /* 0x000ea2000c1e1900 */
[----:B------:R-:W-:Y:S01]  /*0af0*/  VIADD R5, R5, 0x1 ;  /* 0x0000000105057836 */ /* 0x000fe20000000000 */
[----:B--2---:R-:W-:-:S13]  /*0b00*/  ISETP.NE.AND P0, PT, R20, RZ, PT ;  /* 0x000000ff1400720c */ /* 0x004fda0003f05270 */
[----:B------:R-:W0:Y:S01]  /*0b10*/  @!P0 LDC R0, c[0x0][0x398] ;  /* 0x0000e600ff008b82 */ /* 0x000e220000000800 */
[----:B------:R-:W-:-:S05]  /*0b20*/  @!P0 IMAD.MOV.U32 R17, RZ, RZ, 0x7fffffff ;  /* 0x7fffffffff118424 */ /* 0x000fca00078e00ff */
[----:B------:R1:W-:Y:S01]  /*0b30*/  @!P0 ST.E desc[UR36][R12.64], R17 ;  /* 0x000000110c008985 */ /* 0x0003e2000c101924 */
[----:B0-----:R-:W-:-:S04]  /*0b40*/  @!P0 IMAD R15, R11, R0, R3 ;  /* 0x000000000b0f8224 */ /* 0x001fc800078e0203 */
[----:B------:R-:W-:-:S05]  /*0b50*/  @!P0 IMAD.WIDE.U32 R14, R15, 0x4, R18 ;  /* 0x000000040f0e8825 */ /* 0x000fca00078e0012 */
[----:B------:R1:W-:Y:S02]  /*0b60*/  @!P0 ST.E desc[UR36][R14.64], R17 ;  /* 0x000000110e008985 */ /* 0x0003e4000c101924 */
.L_x_17:
[----:B------:R-:W-:Y:S05]  /*0b70*/  BSYNC.RECONVERGENT B2 ;  /* 0x0000000000027941 */ /* 0x000fea0003800200 */
.L_x_16:
[----:B------:R-:W2:Y:S01]  /*0b80*/  LD.E R0, desc[UR36][R8.64+0x4] ;  /* 0x0000042408007980 */ /* 0x000ea2000c101900 */
[----:B------:R-:W-:Y:S01]  /*0b90*/  BSSY.RECONVERGENT B2, `(.L_x_18) ;  /* 0x0000011000027945 */ /* 0x000fe20003800200 */
[----:B--2---:R-:W-:-:S04]  /*0ba0*/  ISETP.NE.AND P0, PT, R0, 0x7fffffff, PT ;  /* 0x7fffffff0000780c */ /* 0x004fc80003f05270 */
[----:B------:R-:W-:-:S13]  /*0bb0*/  ISETP.EQ.OR P0, PT, R0, RZ, !P0 ;  /* 0x000000ff0000720c */ /* 0x000fda0004702670 */
[----:B------:R-:W-:Y:S05]  /*0bc0*/  @P0 BRA `(.L_x_19) ;  /* 0x0000000000340947 */ /* 0x000fea0003800000 */
[----:B------:R-:W1:Y:S02]  /*0bd0*/  LDCU UR4, c[0x0][0x39c] ;  /* 0x00007380ff0477ac */ /* 0x000e640008000800 */
[----:B-1----:R-:W-:-:S04]  /*0be0*/  IMAD R15, R16, UR4, R5 ;  /* 0x00000004100f7c24 */ /* 0x002fc8000f8e0205 */
[----:B0-----:R-:W-:-:S06]  /*0bf0*/  IMAD.WIDE R14, R15, 0x4, R6 ;  /* 0x000000040f0e7825 */ /* 0x001fcc00078e0206 */
[----:B------:R-:W2:Y:S01]  /*0c00*/  LDG.E R14, desc[UR36][R14.64] ;  /* 0x000000240e0e7981 */ /* 0x000ea2000c1e1900 */
[----:B------:R-:W-:Y:S02]  /*0c10*/  IADD3 R5, PT, PT, R5, 0x1, RZ ;  /* 0x0000000105057810 */ /* 0x000fe40007ffe0ff */
[----:B--2---:R-:W-:-:S13]  /*0c20*/  ISETP.NE.AND P0, PT, R14, RZ, PT ;  /* 0x000000ff0e00720c */ /* 0x004fda0003f05270 */
[----:B------:R-:W0:Y:S01]  /*0c30*/  @!P0 LDC R0, c[0x0][0x398] ;  /* 0x0000e600ff008b82 */ /* 0x000e220000000800 */
[----:B------:R-:W-:-:S05]  /*0c40*/  @!P0 IMAD.MOV.U32 R17, RZ, RZ, 0x7fffffff ;  /* 0x7fffffffff118424 */ /* 0x000fca00078e00ff */
[----:B------:R2:W-:Y:S01]  /*0c50*/  @!P0 ST.E desc[UR36][R8.64+0x4], R17 ;  /* 0x0000041108008985 */ /* 0x0005e2000c101924 */
[----:B0-----:R-:W-:-:S04]  /*0c60*/  @!P0 IMAD R0, R11, R0, R0 ;  /* 0x000000000b008224 */ /* 0x001fc800078e0200 */
[----:B------:R-:W-:-:S04]  /*0c70*/  @!P0 IMAD.IADD R13, R0, 0x1, R3 ;  /* 0x00000001000d8824 */ /* 0x000fc800078e0203 */
[----:B------:R-:W-:-:S05]  /*0c80*/  @!P0 IMAD.WIDE.U32 R12, R13, 0x4, R18 ;  /* 0x000000040d0c8825 */ /* 0x000fca00078e0012 */
[----:B------:R2:W-:Y:S02]  /*0c90*/  @!P0 ST.E desc[UR36][R12.64], R17 ;  /* 0x000000110c008985 */ /* 0x0005e4000c101924 */
.L_x_19:
[----:B------:R-:W-:Y:S05]  /*0ca0*/  BSYNC.RECONVERGENT B2 ;  /* 0x0000000000027941 */ /* 0x000fea0003800200 */
.L_x_18:
[----:B------:R-:W3:Y:S01]  /*0cb0*/  LD.E R0, desc[UR36][R8.64+0x8] ;  /* 0x0000082408007980 */ /* 0x000ee2000c101900 */
[----:B------:R-:W-:Y:S01]  /*0cc0*/  BSSY.RECONVERGENT B2, `(.L_x_20) ;  /* 0x0000011000027945 */ /* 0x000fe20003800200 */
[----:B---3--:R-:W-:-:S04]  /*0cd0*/  ISETP.NE.AND P0, PT, R0, 0x7fffffff, PT ;  /* 0x7fffffff0000780c */ /* 0x008fc80003f05270 */
[----:B------:R-:W-:-:S13]  /*0ce0*/  ISETP.EQ.OR P0, PT, R0, RZ, !P0 ;  /* 0x000000ff0000720c */ /* 0x000fda0004702670 */
[----:B------:R-:W-:Y:S05]  /*0cf0*/  @P0 BRA `(.L_x_21) ;  /* 0x0000000000340947 */ /* 0x000fea0003800000 */
[----:B------:R-:W1:Y:S02]  /*0d00*/  LDCU UR4, c[0x0][0x39c] ;  /* 0x00007380ff0477ac */ /* 0x000e640008000800 */
[----:B-1----:R-:W-:-:S04]  /*0d10*/  IMAD R15, R16, UR4, R5 ;  /* 0x00000004100f7c24 */ /* 0x002fc8000f8e0205 */
[----:B0-----:R-:W-:-:S06]  /*0d20*/  IMAD.WIDE R14, R15, 0x4, R6 ;  /* 0x000000040f0e7825 */ /* 0x001fcc00078e0206 */
[----:B------:R-:W3:Y:S01]  /*0d30*/  LDG.E R14, desc[UR36][R14.64] ;  /* 0x000000240e0e7981 */ /* 0x000ee2000c1e1900 */
[----:B------:R-:W-:Y:S01]  /*0d40*/  VIADD R5, R5, 0x1 ;  /* 0x0000000105057836 */ /* 0x000fe20000000000 */
[----:B---3--:R-:W-:-:S13]  /*0d50*/  ISETP.NE.AND P0, PT, R14, RZ, PT ;  /* 0x000000ff0e00720c */ /* 0x008fda0003f05270 */
[----:B--2---:R-:W0:Y:S01]  /*0d60*/  @!P0 LDC R13, c[0x0][0x398] ;  /* 0x0000e600ff0d8b82 */ /* 0x004e220000000800 */
[----:B------:R-:W-:Y:S02]  /*0d70*/  @!P0 VIADD R0, R11, 0x2 ;  /* 0x000000020b008836 */ /* 0x000fe40000000000 */
[----:B------:R-:W-:-:S05]  /*0d80*/  @!P0 IMAD.MOV.U32 R17, RZ, RZ, 0x7fffffff ;  /* 0x7fffffffff118424 */ /* 0x000fca00078e00ff */
[----:B------:R3:W-:Y:S01]  /*0d90*/  @!P0 ST.E desc[UR36][R8.64+0x8], R17 ;  /* 0x0000081108008985 */ /* 0x0007e2000c101924 */
[----:B0-----:R-:W-:-:S04]  /*0da0*/  @!P0 IMAD R13, R0, R13, R3 ;  /* 0x0000000d000d8224 */ /* 0x001fc800078e0203 */
[----:B------:R-:W-:-:S05]  /*0db0*/  @!P0 IMAD.WIDE.U32 R12, R13, 0x4, R18 ;  /* 0x000000040d0c8825 */ /* 0x000fca00078e0012 */
[----:B------:R3:W-:Y:S02]  /*0dc0*/  @!P0 ST.E desc[UR36][R12.64], R17 ;  /* 0x000000110c008985 */ /* 0x0007e4000c101924 */
.L_x_21:
[----:B------:R-:W-:Y:S05]  /*0dd0*/  BSYNC.RECONVERGENT B2 ;  /* 0x0000000000027941 */ /* 0x000fea0003800200 */
.L_x_20:
[----:B------:R-:W4:Y:S01]  /*0de0*/  LD.E R0, desc[UR36][R8.64+0xc] ;  /* 0x00000c2408007980 */ /* 0x000f22000c101900 */
[----:B------:R-:W-:Y:S01]  /*0df0*/  BSSY.RECONVERGENT B2, `(.L_x_22) ;  /* 0x0000011000027945 */ /* 0x000fe20003800200 */
[----:B----4-:R-:W-:-:S04]  /*0e00*/  ISETP.NE.AND P0, PT, R0, 0x7fffffff, PT ;  /* 0x7fffffff0000780c */ /* 0x010fc80003f05270 */
[----:B------:R-:W-:-:S13]  /*0e10*/  ISETP.EQ.OR P0, PT, R0, RZ, !P0 ;  /* 0x000000ff0000720c */ /* 0x000fda0004702670 */
[----:B------:R-:W-:Y:S05]  /*0e20*/  @P0 BRA `(.L_x_23) ;  /* 0x0000000000340947 */ /* 0x000fea0003800000 */
[----:B------:R-:W1:Y:S02]  /*0e30*/  LDCU UR4, c[0x0][0x39c] ;  /* 0x00007380ff0477ac */ /* 0x000e640008000800 */
[----:B-1----:R-:W-:-:S04]  /*0e40*/  IMAD R15, R16, UR4, R5 ;  /* 0x00000004100f7c24 */ /* 0x002fc8000f8e0205 */
[----:B0-----:R-:W-:-:S06]  /*0e50*/  IMAD.WIDE R14, R15, 0x4, R6 ;  /* 0x000000040f0e7825 */ /* 0x001fcc00078e0206 */
[----:B------:R-:W4:Y:S01]  /*0e60*/  LDG.E R14, desc[UR36][R14.64] ;  /* 0x000000240e0e7981 */ /* 0x000f22000c1e1900 */
[----:B------:R-:W-:Y:S01]  /*0e70*/  VIADD R5, R5, 0x1 ;  /* 0x0000000105057836 */ /* 0x000fe20000000000 */
[----:B----4-:R-:W-:-:S13]  /*0e80*/  ISETP.NE.AND P0, PT, R14, RZ, PT ;  /* 0x000000ff0e00720c */ /* 0x010fda0003f05270 */
[----:B--23--:R-:W0:Y:S01]  /*0e90*/  @!P0 LDC R13, c[0x0][0x398] ;  /* 0x0000e600ff0d8b82 */ /* 0x00ce220000000800 */
[----:B------:R-:W-:Y:S02]  /*0ea0*/  @!P0 VIADD R0, R11, 0x3 ;  /* 0x000000030b008836 */ /* 0x000fe40000000000 */
[----:B------:R-:W-:-:S05]  /*0eb0*/  @!P0 IMAD.MOV.U32 R17, RZ, RZ, 0x7fffffff ;  /* 0x7fffffffff118424 */ /* 0x000fca00078e00ff */
[----:B------:R4:W-:Y:S01]  /*0ec0*/  @!P0 ST.E desc[UR36][R8.64+0xc], R17 ;  /* 0x00000c1108008985 */ /* 0x0009e2000c101924 */
[----:B0-----:R-:W-:-:S04]  /*0ed0*/  @!P0 IMAD R13, R0, R13, R3 ;  /* 0x0000000d000d8224 */ /* 0x001fc800078e0203 */
[----:B------:R-:W-:-:S05]  /*0ee0*/  @!P0 IMAD.WIDE.U32 R12, R13, 0x4, R18 ;  /* 0x000000040d0c8825 */ /* 0x000fca00078e0012 */
[----:B------:R4:W-:Y:S02]  /*0ef0*/  @!P0 ST.E desc[UR36][R12.64], R17 ;  /* 0x000000110c008985 */ /* 0x0009e4000c101924 */
.L_x_23:
[----:B------:R-:W-:Y:S05]  /*0f00*/  BSYNC.RECONVERGENT B2 ;  /* 0x0000000000027941 */ /* 0x000fea0003800200 */
.L_x_22:
[----:B------:R-:W5:Y:S01]  /*0f10*/  LDCU UR4, c[0x0][0x398] ;  /* 0x00007300ff0477ac */ /* 0x000f620008000800 */
[----:B------:R-:W-:Y:S01]  /*0f20*/  IADD3 R11, PT, PT, R11, 0x4, RZ ;  /* 0x000000040b0b7810 */ /* 0x000fe20007ffe0ff */
[----:B-----5:R-:W-:-:S05]  /*0f30*/  IMAD.U32 R0, RZ, RZ, UR4 ;  /* 0x00000004ff007e24 */ /* 0x020fca000f8e00ff */
[----:B------:R-:W-:-:S13]  /*0f40*/  ISETP.NE.AND P0, PT, R11, R0, PT ;  /* 0x000000000b00720c */ /* 0x000fda0003f05270 */
[----:B------:R-:W-:Y:S05]  /*0f50*/  @P0 BRA `(.L_x_24) ;  /* 0xfffffff800a80947 */ /* 0x000fea000383ffff */
.L_x_7:
[----:B------:R-:W-:Y:S05]  /*0f60*/  BSYNC.RECONVERGENT B0 ;  /* 0x0000000000007941 */ /* 0x000fea0003800200 */
.L_x_6:
[----:B------:R-:W-:Y:S05]  /*0f70*/  @P1 BRA `(.L_x_25) ;  /* 0xfffffff400501947 */ /* 0x000fea000383ffff */
[----:B------:R-:W-:Y:S05]  /*0f80*/  BSYNC.RECONVERGENT B1 ;  /* 0x0000000000017941 */ /* 0x000fea0003800200 */
.L_x_5:
[----:B-1----:R-:W-:Y:S01]  /*0f90*/  MOV R3, 0x0 ;  /* 0x0000000000037802 */ /* 0x002fe20000000f00 */
[----:B------:R1:W-:Y:S01]  /*0fa0*/  STL.64 [R1], R18 ;  /* 0x0000001201007387 */ /* 0x0003e20000100a00 */
[----:B------:R-:W5:Y:S01]  /*0fb0*/  LDCU UR4, c[0x0][0x398] ;  /* 0x00007300ff0477ac */ /* 0x000f620008000800 */
[----:B------:R-:W-:Y:S01]  /*0fc0*/  SHF.R.S32.HI R2, RZ, 0x1f, R0 ;  /* 0x0000001fff027819 */ /* 0x000fe20000011400 */
[----:B0-----:R1:W0:Y:S01]  /*0fd0*/  LDC.64 R6, c[0x4][R3] ;  /* 0x0100000003067b82 */ /* 0x0012220000000a00 */
[----:B------:R1:W-:Y:S01]  /*0fe0*/  STL [R1+0x8], R0 ;  /* 0x0000080001007387 */ /* 0x0003e20000100800 */
[----:B------:R-:W-:Y:S02]  /*0ff0*/  ISETP.GE.AND P0, PT, R0, 0x1, PT ;  /* 0x000000010000780c */ /* 0x000fe40003f06270 */
[----:B------:R-:W-:Y:S02]  /*1000*/  IMAD.MOV.U32 R5, RZ, RZ, R2 ;  /* 0x000000ffff057224 */ /* 0x000fe400078e0002 */
[----:B--234-:R-:W-:Y:S01]  /*1010*/  P2R R17, PR, RZ, 0x1 ;  /* 0x00000001ff117803 */ /* 0x01cfe20000000000 */
[----:B-1---5:R-:W-:-:S08]  /*1020*/  IMAD.U32 R4, RZ, RZ, UR4 ;  /* 0x00000004ff047e24 */ /* 0x022fd0000f8e00ff */
[----:B------:R-:W-:-:S07]  /*1030*/  LEPC R20, `(.L_x_26) ;  /* 0x000000001014794e */ /* 0x000fce0000000000 */
[----:B0-----:R-:W-:Y:S05]  /*1040*/  CALL.ABS.NOINC R6 ;  /* 0x0000000006007343 */ /* 0x001fea0003c00000 */
.L_x_26:
[----:B------:R0:W-:Y:S01]  /*1050*/  STL.64 [R1+0x10], R4 ;  /* 0x0000100401007387 */ /* 0x0001e20000100a00 */
[----:B------:R-:W-:Y:S01]  /*1060*/  ISETP.NE.AND P6, PT, R17, RZ, PT ;  /* 0x000000ff1100720c */ /* 0x000fe20003fc5270 */
[----:B------:R-:W-:Y:S01]  /*1070*/  BSSY.RECONVERGENT B0, `(.L_x_27) ;  /* 0x000000c000007945 */ /* 0x000fe20003800200 */
[----:B------:R-:W-:-:S11]  /*1080*/  VIADD R26, R24, 0x8 ;  /* 0x00000008181a7836 */ /* 0x000fd60000000000 */
[----:B0-----:R-:W-:Y:S05]  /*1090*/  @!P6 BRA `(.L_x_28) ;  /* 0x000000000024e947 */ /* 0x001fea0003800000 */
[----:B------:R-:W-:-:S07]  /*10a0*/  IMAD.MOV.U32 R0, RZ, RZ, RZ ;  /* 0x000000ffff007224 */ /* 0x000fce00078e00ff */
.L_x_29:
[----:B------:R-:W2:Y:S02]  /*10b0*/  LDL.64 R4, [R1+0x10] ;  /* 0x0000100001047983 */ /* 0x000ea40000100a00 */
[----:B--2---:R-:W-:-:S05]  /*10c0*/  IADD3 R4, P0, PT, R4, R0, RZ ;  /* 0x0000000004047210 */ /* 0x004fca0007f1e0ff */
[----:B------:R-:W-:-:S05]  /*10d0*/  IMAD.X R5, RZ, RZ, R5, P0 ;  /* 0x000000ffff057224 */ /* 0x000fca00000e0605 */
[----:B------:R0:W-:Y:S04]  /*10e0*/  ST.E.U8 desc[UR36][R4.64], RZ ;  /* 0x000000ff04007985 */ /* 0x0001e8000c101124 */
[----:B------:R-:W2:Y:S01]  /*10f0*/  LDL R3, [R1+0x8] ;  /* 0x0000080001037983 */ /* 0x000ea20000100800 */
[----:B------:R-:W-:-:S04]  /*1100*/  IADD3 R0, PT, PT, R0, 0x1, RZ ;  /* 0x0000000100007810 */ /* 0x000fc80007ffe0ff */
[----:B--2---:R-:W-:-:S13]  /*1110*/  ISETP.GE.AND P0, PT, R0, R3, PT ;  /* 0x000000030000720c */ /* 0x004fda0003f06270 */
[----:B0-----:R-:W-:Y:S05]  /*1120*/  @!P0 BRA `(.L_x_29) ;  /* 0xfffffffc00e08947 */ /* 0x001fea000383ffff */
.L_x_28:
[----:B------:R-:W-:Y:S05]  /*1130*/  BSYNC.RECONVERGENT B0 ;  /* 0x0000000000007941 */ /* 0x000fea0003800200 */
.L_x_27:
[----:B------:R0:W-:Y:S01]  /*1140*/  STL.64 [R1+0x18], R28 ;  /* 0x0000181c01007387 */ /* 0x0001e20000100a00 */
[----:B------:R-:W-:Y:S01]  /*1150*/  IADD3 R4, P0, PT, R24, 0x18, RZ ;  /* 0x0000001818047810 */ /* 0x000fe20007f1e0ff */
[----:B------:R-:W-:Y:S01]  /*1160*/  IMAD.MOV.U32 R6, RZ, RZ, RZ ;  /* 0x000000ffff067224 */ /* 0x000fe200078e00ff */
[----:B------:R-:W-:Y:S01]  /*1170*/  MOV R20, 0x11f0 ;  /* 0x000011f000147802 */ /* 0x000fe20000000f00 */
[----:B------:R0:W-:Y:S01]  /*1180*/  STL.64 [R1+0x20], R26 ;  /* 0x0000201a01007387 */ /* 0x0001e20000100a00 */
[----:B------:R-:W-:Y:S02]  /*1190*/  IMAD.MOV.U32 R21, RZ, RZ, 0x0 ;  /* 0x00000000ff157424 */ /* 0x000fe400078e00ff */
[----:B------:R-:W-:Y:S01]  /*11a0*/  IMAD.X R5, RZ, RZ, R25, P0 ;  /* 0x000000ffff057224 */ /* 0x000fe200000e0619 */
[----:B------:R0:W-:Y:S01]  /*11b0*/  STL.64 [R1+0x28], R24 ;  /* 0x0000281801007387 */ /* 0x0001e20000100a00 */
[----:B------:R-:W-:Y:S02]  /*11c0*/  IMAD.MOV.U32 R8, RZ, RZ, R4 ;  /* 0x000000ffff087224 */ /* 0x000fe400078e0004 */
[----:B------:R-:W-:-:S07]  /*11d0*/  IMAD.MOV.U32 R9, RZ, RZ, R5 ;  /* 0x000000ffff097224 */ /* 0x000fce00078e0005 */
[----:B0-----:R-:W-:Y:S05]  /*11e0*/  CALL.REL.NOINC `($_Z25count_permutations_kernelPiS_S_iiS_S_$_ZZ16DFS_check_devicePiiENKUliRT_E_clIS2_EEviS1_) ;  /* 0x0000003000c87944 */ /* 0x001fea0003c00000 */
[----:B------:R-:W2:Y:S04]  /*11f0*/  LDL R0, [R1+0x8] ;  /* 0x0000080001007983 */ /* 0x000ea80000100800 */
[----:B------:R0:W5:Y:S01]  /*1200*/  LDL.64 R4, [R1+0x10] ;  /* 0x0000100001047983 */ /* 0x0001620000100a00 */
[----:B------:R-:W-:Y:S01]  /*1210*/  MOV R17, 0x8 ;  /* 0x0000000800117802 */ /* 0x000fe20000000f00 */
[----:B------:R-:W-:Y:S01]  /*1220*/  BSSY.RECONVERGENT B0, `(.L_x_30) ;  /* 0x0000010000007945 */ /* 0x000fe20003800200 */
[----:B------:R-:W-:Y:S02]  /*1230*/  PLOP3.LUT P1, PT, PT, PT, PT, 0x8, 0x80 ;  /* 0x000000000080781c */ /* 0x000fe40003f2e170 */
[----:B------:R0:W1:Y:S02]  /*1240*/  LDC.64 R6, c[0x4][R17] ;  /* 0x0100000011067b82 */ /* 0x0000640000000a00 */
[----:B------:R-:W-:-:S02]  /*1250*/  P2R R24, PR, RZ, 0x2 ;  /* 0x00000002ff187803 */ /* 0x000fc40000000000 */
[----:B--2---:R-:W-:-:S13]  /*1260*/  ISETP.GE.AND P0, PT, R0, 0x1, PT ;  /* 0x000000010000780c */ /* 0x004fda0003f06270 */
[----:B01----:R-:W-:Y:S05]  /*1270*/  @!P0 BRA `(.L_x_31) ;  /* 0x0000000000288947 */ /* 0x003fea0003800000 */
[----:B------:R-:W-:-:S07]  /*1280*/  IMAD.MOV.U32 R3, RZ, RZ, RZ ;  /* 0x000000ffff037224 */ /* 0x000fce00078e00ff */
.L_x_32:
[----:B-----5:R-:W-:-:S04]  /*1290*/  IADD3 R8, P0, PT, R4, R3, RZ ;  /* 0x0000000304087210 */ /* 0x020fc80007f1e0ff */
[----:B------:R-:W-:-:S05]  /*12a0*/  IADD3.X R9, PT, PT, RZ, R5, RZ, P0, !PT ;  /* 0x00000005ff097210 */ /* 0x000fca00007fe4ff */
[----:B------:R-:W2:Y:S01]  /*12b0*/  LD.E.U8 R8, desc[UR36][R8.64] ;  /* 0x0000002408087980 */ /* 0x000ea2000c101100 */
[----:B------:R-:W-:-:S05]  /*12c0*/  VIADD R3, R3, 0x1 ;  /* 0x0000000103037836 */ /* 0x000fca0000000000 */
[----:B------:R-:W-:Y:S02]  /*12d0*/  ISETP.NE.AND P0, PT, R3, R0, PT ;  /* 0x000000000300720c */ /* 0x000fe40003f05270 */
[C---:B--2---:R-:W-:Y:S02]  /*12e0*/  ISETP.NE.AND P1, PT, R8.reuse, RZ, PT ;  /* 0x000000ff0800720c */ /* 0x044fe40003f25270 */
[----:B------:R-:W-:-:S04]  /*12f0*/  ISETP.EQ.AND P2, PT, R8, RZ, PT ;  /* 0x000000ff0800720c */ /* 0x000fc80003f42270 */
[----:B------:R-:W-:-:S07]  /*1300*/  P2R R24, PR, RZ, 0x4 ;  /* 0x00000004ff187803 */ /* 0x000fce0000000000 */
[----:B------:R-:W-:Y:S05]  /*1310*/  @P0 BRA P1, `(.L_x_32) ;  /* 0xfffffffc00dc0947 */ /* 0x000fea000083ffff */
.L_x_31:
[----:B------:R-:W-:Y:S05]  /*1320*/  BSYNC.RECONVERGENT B0 ;  /* 0x0000000000007941 */ /* 0x000fea0003800200 */
.L_x_30:
[----:B------:R-:W-:-:S07]  /*1330*/  LEPC R20, `(.L_x_33) ;  /* 0x000000001014794e */ /* 0x000fce0000000000 */
[----:B-----5:R-:W-:Y:S05]  /*1340*/  CALL.ABS.NOINC R6 ;  /* 0x0000000006007343 */ /* 0x020fea0003c00000 */
.L_x_33:
[----:B------:R-:W-:Y:S01]  /*1350*/  ISETP.NE.AND P6, PT, R24, RZ, PT ;  /* 0x000000ff1800720c */ /* 0x000fe20003fc5270 */
[----:B------:R-:W-:-:S12]  /*1360*/  BSSY.RECONVERGENT B8, `(.L_x_34) ;  /* 0x0000313000087945 */ /* 0x000fd80003800200 */
[----:B------:R-:W-:Y:S05]  /*1370*/  @P6 BRA `(.L_x_35) ;  /* 0x0000003000446947 */ /* 0x000fea0003800000 */
[----:B------:R-:W0:Y:S01]  /*1380*/  LDC R24, c[0x0][0x398] ;  /* 0x0000e600ff187b82 */ /* 0x000e220000000800 */
[----:B------:R-:W-:Y:S01]  /*1390*/  MOV R26, 0x0 ;  /* 0x00000000001a7802 */ /* 0x000fe20000000f00 */
[----:B------:R-:W-:Y:S02]  /*13a0*/  IMAD.MOV.U32 R4, RZ, RZ, R22 ;  /* 0x000000ffff047224 */ /* 0x000fe400078e0016 */
[----:B------:R-:W-:-:S04]  /*13b0*/  IMAD.MOV.U32 R5, RZ, RZ, R23 ;  /* 0x000000ffff057224 */ /* 0x000fc800078e0017 */
[----:B------:R1:W2:Y:S01]  /*13c0*/  LDC.64 R6, c[0x4][R26] ;  /* 0x010000001a067b82 */ /* 0x0002a20000000a00 */
[----:B0-----:R-:W-:-:S04]  /*13d0*/  ISETP.GE.AND P0, PT, R24, 0x1, PT ;  /* 0x000000011800780c */ /* 0x001fc80003f06270 */
[----:B-1----:R-:W-:-:S09]  /*13e0*/  P2R R0, PR, RZ, 0x1 ;  /* 0x00000001ff007803 */ /* 0x002fd20000000000 */
[----:B------:R-:W-:-:S07]  /*13f0*/  LEPC R20, `(.L_x_36) ;  /* 0x000000001014794e */ /* 0x000fce0000000000 */
[----:B--2---:R-:W-:Y:S05]  /*1400*/  CALL.ABS.NOINC R6 ;  /* 0x0000000006007343 */ /* 0x004fea0003c00000 */
.L_x_36:
[----:B------:R-:W-:Y:S01]  /*1410*/  ISETP.GE.AND P6, PT, R24, 0x1, PT ;  /* 0x000000011800780c */ /* 0x000fe20003fc6270 */
[----:B------:R-:W-:Y:S01]  /*1420*/  BSSY.RECONVERGENT B7, `(.L_x_37) ;  /* 0x0000300000077945 */ /* 0x000fe20003800200 */
[----:B------:R-:W-:Y:S02]  /*1430*/  IMAD.MOV.U32 R22, RZ, RZ, R4 ;  /* 0x000000ffff167224 */ /* 0x000fe400078e0004 */
[----:B------:R-:W-:-:S09]  /*1440*/  IMAD.MOV.U32 R23, RZ, RZ, R5 ;  /* 0x000000ffff177224 */ /* 0x000fd200078e0005 */
[----:B------:R-:W-:Y:S05]  /*1450*/  @!P6 BRA `(.L_x_38) ;  /* 0x000000200064e947 */ /* 0x000fea0003800000 */
[----:B------:R-:W0:Y:S01]  /*1460*/  LDC R3, c[0x0][0x398] ;  /* 0x0000e600ff037b82 */ /* 0x000e220000000800 */
[----:B------:R-:W-:Y:S01]  /*1470*/  BSSY.RECONVERGENT B6, `(.L_x_39) ;  /* 0x0000200000067945 */ /* 0x000fe20003800200 */
[C---:B0-----:R-:W-:Y:S01]  /*1480*/  ISETP.NE.AND P0, PT, R3.reuse, 0x1, PT ;  /* 0x000000010300780c */ /* 0x041fe20003f05270 */
[C---:B------:R-:W-:Y:S01]  /*1490*/  IMAD.SHL.U32 R4, R3.reuse, 0x4, RZ ;  /* 0x0000000403047824 */ /* 0x040fe200078e00ff */
[----:B------:R-:W-:-:S11]  /*14a0*/  SHF.L.U64.HI R5, R3, 0x2, R2 ;  /* 0x0000000203057819 */ /* 0x000fd60000010202 */
[----:B------:R-:W-:Y:S05]  /*14b0*/  @P0 BRA `(.L_x_40) ;  /* 0x00000000006c0947 */ /* 0x000fea0003800000 */
[----:B------:R0:W1:Y:S02]  /*14c0*/  LDC.64 R6, c[0x4][R26] ;  /* 0x010000001a067b82 */ /* 0x0000640000000a00 */
[----:B------:R-:W-:-:S07]  /*14d0*/  LEPC R20, `(.L_x_41) ;  /* 0x000000001014794e */ /* 0x000fce0000000000 */
[----:B01----:R-:W-:Y:S05]  /*14e0*/  CALL.ABS.NOINC R6 ;  /* 0x0000000006007343 */ /* 0x003fea0003c00000 */
.L_x_41:
[----:B------:R-:W0:Y:S01]  /*14f0*/  LDC.64 R26, c[0x4][R26] ;  /* 0x010000001a1a7b82 */ /* 0x000e220000000a00 */
[----:B------:R-:W1:Y:S01]  /*1500*/  LDCU UR4, c[0x0][0x398] ;  /* 0x00007300ff0477ac */ /* 0x000e620008000800 */
[----:B------:R-:W-:Y:S01]  /*1510*/  MOV R24, R4 ;  /* 0x0000000400187202 */ /* 0x000fe20000000f00 */
[----:B------:R-:W-:Y:S02]  /*1520*/  IMAD.MOV.U32 R25, RZ, RZ, R5 ;  /* 0x000000ffff197224 */ /* 0x000fe400078e0005 */
[----:B------:R-:W-:Y:S02]  /*1530*/  IMAD.MOV.U32 R5, RZ, RZ, R2 ;  /* 0x000000ffff057224 */ /* 0x000fe400078e0002 */
[----:B-1----:R-:W-:-:S07]  /*1540*/  IMAD.U32 R4, RZ, RZ, UR4 ;  /* 0x00000004ff047e24 */ /* 0x002fce000f8e00ff */
[----:B------:R-:W-:-:S07]  /*1550*/  LEPC R20, `(.L_x_42) ;  /* 0x000000001014794e */ /* 0x000fce0000000000 */
[----:B0-----:R-:W-:Y:S05]  /*1560*/  CALL.ABS.NOINC R26 ;  /* 0x000000001a007343 */ /* 0x001fea0003c00000 */
.L_x_42:
[----:B------:R0:W-:Y:S01]  /*1570*/  ST.E.U8 desc[UR36][R4.64], RZ ;  /* 0x000000ff04007985 */ /* 0x0001e2000c101124 */
[----:B------:R1:W2:Y:S01]  /*1580*/  LDC.64 R6, c[0x4][R17] ;  /* 0x0100000011067b82 */ /* 0x0002a20000000a00 */
[----:B------:R-:W-:Y:S02]  /*1590*/  IMAD.MOV.U32 R2, RZ, RZ, R4 ;  /* 0x000000ffff027224 */ /* 0x000fe400078e0004 */
[----:B------:R1:W-:Y:S01]  /*15a0*/  ST.E desc[UR36][R24.64], RZ ;  /* 0x000000ff18007985 */ /* 0x0003e2000c101924 */
[----:B------:R-:W-:-:S03]  /*15b0*/  IMAD.MOV.U32 R26, RZ, RZ, R5 ;  /* 0x000000ffff1a7224 */ /* 0x000fc600078e0005 */
[----:B------:R1:W-:Y:S01]  /*15c0*/  ST.E desc[UR36][R22.64], RZ ;  /* 0x000000ff16007985 */ /* 0x0003e2000c101924 */
[----:B0-----:R-:W-:Y:S01]  /*15d0*/  IMAD.MOV.U32 R4, RZ, RZ, R24 ;  /* 0x000000ffff047224 */ /* 0x001fe200078e0018 */
[----:B------:R-:W-:-:S07]  /*15e0*/  MOV R5, R25 ;  /* 0x0000001900057202 */ /* 0x000fce0000000f00 */
[----:B------:R-:W-:-:S07]  /*15f0*/  LEPC R20, `(.L_x_43) ;  /* 0x000000001014794e */ /* 0x000fce0000000000 */
[----:B-12---:R-:W-:Y:S05]  /*1600*/  CALL.ABS.NOINC R6 ;  /* 0x0000000006007343 */ /* 0x006fea0003c00000 */
.L_x_43:
[----:B------:R0:W1:Y:S01]  /*1610*/  LDC.64 R6, c[0x4][R17] ;  /* 0x0100000011067b82 */ /* 0x0000620000000a00 */
[----:B------:R-:W-:Y:S02]  /*1620*/  IMAD.MOV.U32 R4, RZ, RZ, R2 ;  /* 0x000000ffff047224 */ /* 0x000fe400078e0002 */
[----:B------:R-:W-:-:S07]  /*1630*/  IMAD.MOV.U32 R5, RZ, RZ, R26 ;  /* 0x000000ffff057224 */ /* 0x000fce00078e001a */
[----:B------:R-:W-:-:S07]  /*1640*/  LEPC R20, `(.L_x_44) ;  /* 0x000000001014794e */ /* 0x000fce0000000000 */
[----:B01----:R-:W-:Y:S05]  /*1650*/  CALL.ABS.NOINC R6 ;  /* 0x0000000006007343 */ /* 0x003fea0003c00000 */
.L_x_44:
[----:B------:R-:W-:Y:S05]  /*1660*/  BRA `(.L_x_45) ;  /* 0x0000001c00807947 */ /* 0x000fea0003800000 */
.L_x_40:
[C---:B------:R-:W-:Y:S01]  /*1670*/  LOP3.LUT R32, R3.reuse, 0x7, RZ, 0xc0, !PT ;  /* 0x0000000703207812 */ /* 0x040fe200078ec0ff */
[C---:B------:R-:W-:Y:S01]  /*1680*/  VIADD R28, R3.reuse, 0xffffffff ;  /* 0xffffffff031c7836 */ /* 0x040fe20000000000 */
[C---:B------:R-:W-:Y:S01]  /*1690*/  LOP3.LUT R31, R3.reuse, 0x3, RZ, 0xc0, !PT ;  /* 0x00000003031f7812 */ /* 0x040fe200078ec0ff */
[----:B------:R-:W-:Y:S01]  /*16a0*/  IMAD.MOV.U32 R27, RZ, RZ, RZ ;  /* 0x000000ffff1b7224 */ /* 0x000fe200078e00ff */
[C---:B------:R-:W-:Y:S02]  /*16b0*/  LOP3.LUT R30, R3.reuse, 0x7ffffffc, RZ, 0xc0, !PT ;  /* 0x7ffffffc031e7812 */ /* 0x040fe400078ec0ff */
[----:B------:R-:W-:-:S07]  /*16c0*/  LOP3.LUT R29, R3, 0x7ffffff0, RZ, 0xc0, !PT ;  /* 0x7ffffff0031d7812 */ /* 0x000fce00078ec0ff */
.L_x_98:
[----:B------:R-:W0:Y:S01]  /*16d0*/  LDCU UR4, c[0x0][0x398] ;  /* 0x00007300ff0477ac */ /* 0x000e220008000800 */
[----:B------:R-:W-:Y:S02]  /*16e0*/  MOV R0, 0x0 ;  /* 0x0000000000007802 */ /* 0x000fe40000000f00 */
[----:B------:R-:W-:Y:S02]  /*16f0*/  ISETP.GE.U32.AND P0, PT, R28, 0x7, PT ;  /* 0x000000071c00780c */ /* 0x000fe40003f06070 */
[----:B------:R1:W2:Y:S02]  /*1700*/  LDC.64 R6, c[0x4][R0] ;  /* 0x0100000000067b82 */ /* 0x0002a40000000a00 */
[----:B-1----:R-:W-:Y:S01]  /*1710*/  P2R R0, PR, RZ, 0x1 ;  /* 0x00000001ff007803 */ /* 0x002fe20000000000 */
[----:B0-----:R-:W-:Y:S02]  /*1720*/  USHF.L.U32 UR5, UR4, 0x2, URZ ;  /* 0x0000000204057899 */ /* 0x001fe400080006ff */
[----:B------:R-:W-:-:S05]  /*1730*/  IMAD.U32 R5, RZ, RZ, UR4 ;  /* 0x00000004ff057e24 */ /* 0x000fca000f8e00ff */
[----:B------:R-:W-:Y:S01]  /*1740*/  SHF.L.U64.HI R5, R5, 0x2, R2 ;  /* 0x0000000205057819 */ /* 0x000fe20000010202 */
[----:B------:R-:W-:-:S07]  /*1750*/  IMAD.U32 R4, RZ, RZ, UR5 ;  /* 0x00000005ff047e24 */ /* 0x000fce000f8e00ff */
[----:B------:R-:W-:-:S07]  /*1760*/  LEPC R20, `(.L_x_46) ;  /* 0x000000001014794e */ /* 0x000fce0000000000 */
[----:B--2---:R-:W-:Y:S05]  /*1770*/  CALL.ABS.NOINC R6 ;  /* 0x0000000006007343 */ /* 0x004fea0003c00000 */
.L_x_46:
[----:B------:R-:W-:Y:S01]  /*1780*/  MOV R6, 0x0 ;  /* 0x0000000000067802 */ /* 0x000fe20000000f00 */
[----:B------:R-:W0:Y:S01]  /*1790*/  LDCU UR4, c[0x0][0x398] ;  /* 0x00007300ff0477ac */ /* 0x000e220008000800 */
[----:B------:R-:W-:Y:S01]  /*17a0*/  MOV R24, R4 ;  /* 0x0000000400187202 */ /* 0x000fe20000000f00 */
[----:B------:R-:W-:Y:S02]  /*17b0*/  IMAD.MOV.U32 R25, RZ, RZ, R5 ;  /* 0x000000ffff197224 */ /* 0x000fe400078e0005 */
[----:B------:R-:W-:Y:S01]  /*17c0*/  IMAD.MOV.U32 R5, RZ, RZ, R2 ;  /* 0x000000ffff057224 */ /* 0x000fe200078e0002 */
[----:B------:R-:W1:Y:S01]  /*17d0*/  LDC.64 R6, c[0x4][R6] ;  /* 0x0100000006067b82 */ /* 0x000e620000000a00 */
[----:B0-----:R-:W-:-:S07]  /*17e0*/  IMAD.U32 R4, RZ, RZ, UR4 ;  /* 0x00000004ff047e24 */ /* 0x001fce000f8e00ff */
[----:B------:R-:W-:-:S07]  /*17f0*/  LEPC R20, `(.L_x_47) ;  /* 0x000000001014794e */ /* 0x000fce0000000000 */
[----:B-1----:R-:W-:Y:S05]  /*1800*/  CALL.ABS.NOINC R6 ;  /* 0x0000000006007343 */ /* 0x002fea0003c00000 */
.L_x_47:
[----:B------:R-:W-:Y:S01]  /*1810*/  ISETP.GE.U32.AND P6, PT, R28, 0x7, PT ;  /* 0x000000071c00780c */ /* 0x000fe20003fc6070 */
[----:B------:R-:W-:Y:S02]  /*1820*/  IMAD.MOV.U32 R26, RZ, RZ, R4 ;  /* 0x000000ffff1a7224 */ /* 0x000fe400078e0004 */
[----:B------:R-:W-:Y:S02]  /*1830*/  IMAD.MOV.U32 R17, RZ, RZ, R5 ;  /* 0x000000ffff117224 */ /* 0x000fe400078e0005 */
[----:B------:R-:W-:-:S08]  /*1840*/  IMAD.MOV.U32 R3, RZ, RZ, RZ ;  /* 0x000000ffff037224 */ /* 0x000fd000078e00ff */
[----:B------:R-:W-:Y:S05]  /*1850*/  @!P6 BRA `(.L_x_48) ;  /* 0x000000000098e947 */ /* 0x000fea0003800000 */
[----:B------:R-:W0:Y:S01]  /*1860*/  LDC R0, c[0x0][0x398] ;  /* 0x0000e600ff007b82 */ /* 0x000e220000000800 */
[----:B------:R-:W-:Y:S01]  /*1870*/  IADD3 R3, P1, PT, R26, 0x3, RZ ;  /* 0x000000031a037810 */ /* 0x000fe20007f3e0ff */
[----:B------:R-:W-:Y:S01]  /*1880*/  BSSY.RECONVERGENT B0, `(.L_x_49) ;  /* 0x0000022000007945 */ /* 0x000fe20003800200 */
[----:B------:R-:W-:-:S03]  /*1890*/  IADD3 R9, P0, PT, R24, 0x10, RZ ;  /* 0x0000001018097810 */ /* 0x000fc60007f1e0ff */
[----:B------:R-:W-:Y:S01]  /*18a0*/  IMAD.X R8, RZ, RZ, R17, P1 ;  /* 0x000000ffff087224 */ /* 0x000fe200008e0611 */
[----:B------:R-:W-:Y:S02]  /*18b0*/  IADD3.X R10, PT, PT, RZ, R25, RZ, P0, !PT ;  /* 0x00000019ff0a7210 */ /* 0x000fe400007fe4ff */
[----:B0-----:R-:W-:-:S05]  /*18c0*/  LOP3.LUT R12, R0, 0x7ffffff8, RZ, 0xc0, !PT ;  /* 0x7ffffff8000c7812 */ /* 0x001fca00078ec0ff */
[----:B------:R-:W-:-:S07]  /*18d0*/  IMAD.MOV R0, RZ, RZ, -R12 ;  /* 0x000000ffff007224 */ /* 0x000fce00078e0a0c */
.L_x_50:
[----:B0-----:R-:W-:Y:S01]  /*18e0*/  IMAD.MOV.U32 R11, RZ, RZ, 0x7fffffff ;  /* 0x7fffffffff0b7424 */ /* 0x001fe200078e00ff */
[----:B------:R-:W-:Y:S01]  /*18f0*/  MOV R7, R8 ;  /* 0x0000000800077202 */ /* 0x000fe20000000f00 */
[----:B------:R-:W-:Y:S02]  /*1900*/  IMAD.MOV.U32 R4, RZ, RZ, R9 ;  /* 0x000000ffff047224 */ /* 0x000fe400078e0009 */
[----:B------:R-:W-:Y:S02]  /*1910*/  IMAD.MOV.U32 R5, RZ, RZ, R10 ;  /* 0x000000ffff057224 */ /* 0x000fe400078e000a */
[----:B------:R-:W-:Y:S01]  /*1920*/  IMAD.MOV.U32 R6, RZ, RZ, R3 ;  /* 0x000000ffff067224 */ /* 0x000fe200078e0003 */
[----:B------:R-:W-:Y:S01]  /*1930*/  IADD3 R9, P1, PT, R4, 0x20, RZ ;  /* 0x0000002004097810 */ /* 0x000fe20007f3e0ff */
[----:B------:R-:W-:Y:S01]  /*1940*/  VIADD R0, R0, 0x8 ;  /* 0x0000000800007836 */ /* 0x000fe20000000000 */
[----:B------:R0:W-:Y:S02]  /*1950*/  ST.E desc[UR36][R4.64+-0x10], R11 ;  /* 0xfffff00b04007985 */ /* 0x0001e4000c101924 */
[----:B------:R-:W-:Y:S01]  /*1960*/  IADD3 R3, P2, PT, R6, 0x8, RZ ;  /* 0x0000000806037810 */ /* 0x000fe20007f5e0ff */
[----:B------:R-:W-:Y:S01]  /*1970*/  IMAD.X R10, RZ, RZ, R5, P1 ;  /* 0x000000ffff0a7224 */ /* 0x000fe200008e0605 */
[----:B------:R0:W-:Y:S01]  /*1980*/  ST.E.U8 desc[UR36][R6.64+-0x3], RZ ;  /* 0xfffffdff06007985 */ /* 0x0001e2000c101124 */
[----:B------:R-:W-:-:S02]  /*1990*/  ISETP.NE.AND P0, PT, R0, RZ, PT ;  /* 0x000000ff0000720c */ /* 0x000fc40003f05270 */
[----:B------:R-:W-:Y:S01]  /*19a0*/  IMAD.X R8, RZ, RZ, R7, P2 ;  /* 0x000000ffff087224 */ /* 0x000fe200010e0607 */
[----:B------:R0:W-:Y:S04]  /*19b0*/  ST.E desc[UR36][R4.64+-0xc], R11 ;  /* 0xfffff40b04007985 */ /* 0x0001e8000c101924 */
[----:B------:R0:W-:Y:S04]  /*19c0*/  ST.E.U8 desc[UR36][R6.64+-0x2], RZ ;  /* 0xfffffeff06007985 */ /* 0x0001e8000c101124 */
        /* <DEDUP_REMOVED lines=11> */
[----:B------:R0:W-:Y:S01]  /*1a80*/  ST.E.U8 desc[UR36][R6.64+0x4], RZ ;  /* 0x000004ff06007985 */ /* 0x0001e2000c101124 */
[----:B------:R-:W-:Y:S05]  /*1a90*/  @P0 BRA `(.L_x_50) ;  /* 0xfffffffc00900947 */ /* 0x000fea000383ffff */
[----:B------:R-:W-:Y:S05]  /*1aa0*/  BSYNC.RECONVERGENT B0 ;  /* 0x0000000000007941 */ /* 0x000fea0003800200 */
.L_x_49:
[----:B------:R-:W-:-:S07]  /*1ab0*/  IMAD.MOV.U32 R3, RZ, RZ, R12 ;  /* 0x000000ffff037224 */ /* 0x000fce00078e000c */
.L_x_48:
[----:B------:R-:W-:-:S13]  /*1ac0*/  ISETP.NE.AND P0, PT, R32, RZ, PT ;  /* 0x000000ff2000720c */ /* 0x000fda0003f05270 */
[----:B------:R-:W-:Y:S05]  /*1ad0*/  @!P0 BRA `(.L_x_51) ;  /* 0x00000000009c8947 */ /* 0x000fea0003800000 */
[----:B------:R-:W-:Y:S01]  /*1ae0*/  VIADD R0, R32, 0xffffffff ;  /* 0xffffffff20007836 */ /* 0x000fe20000000000 */
[----:B------:R-:W-:-:S04]  /*1af0*/  ISETP.NE.AND P1, PT, R31, RZ, PT ;  /* 0x000000ff1f00720c */ /* 0x000fc80003f25270 */
[----:B------:R-:W-:-:S13]  /*1b00*/  ISETP.GE.U32.AND P0, PT, R0, 0x3, PT ;  /* 0x000000030000780c */ /* 0x000fda0003f06070 */
[----:B------:R-:W-:Y:S05]  /*1b10*/  @!P0 BRA `(.L_x_52) ;  /* 0x0000000000348947 */ /* 0x000fea0003800000 */
[C---:B0-----:R-:W-:Y:S01]  /*1b20*/  IADD3 R6, P0, PT, R3.reuse, R26, RZ ;  /* 0x0000001a03067210 */ /* 0x041fe20007f1e0ff */
[----:B------:R-:W-:Y:S02]  /*1b30*/  IMAD.MOV.U32 R9, RZ, RZ, 0x7fffffff ;  /* 0x7fffffffff097424 */ /* 0x000fe400078e00ff */
[----:B------:R-:W-:Y:S01]  /*1b40*/  IMAD.WIDE.U32 R4, R3, 0x4, R24 ;  /* 0x0000000403047825 */ /* 0x000fe200078e0018 */
[----:B------:R-:W-:-:S03]  /*1b50*/  IADD3.X R7, PT, PT, RZ, R17, RZ, P0, !PT ;  /* 0x00000011ff077210 */ /* 0x000fc600007fe4ff */
[----:B------:R-:W-:Y:S01]  /*1b60*/  VIADD R3, R3, 0x4 ;  /* 0x0000000403037836 */ /* 0x000fe20000000000 */
[----:B------:R1:W-:Y:S04]  /*1b70*/  ST.E desc[UR36][R4.64], R9 ;  /* 0x0000000904007985 */ /* 0x0003e8000c101924 */
[----:B------:R1:W-:Y:S04]  /*1b80*/  ST.E.U8 desc[UR36][R6.64], RZ ;  /* 0x000000ff06007985 */ /* 0x0003e8000c101124 */
[----:B------:R1:W-:Y:S04]  /*1b90*/  ST.E desc[UR36][R4.64+0x4], R9 ;  /* 0x0000040904007985 */ /* 0x0003e8000c101924 */
[----:B------:R1:W-:Y:S04]  /*1ba0*/  ST.E.U8 desc[UR36][R6.64+0x1], RZ ;  /* 0x000001ff06007985 */ /* 0x0003e8000c101124 */
[----:B------:R1:W-:Y:S04]  /*1bb0*/  ST.E desc[UR36][R4.64+0x8], R9 ;  /* 0x0000080904007985 */ /* 0x0003e8000c101924 */
[----:B------:R1:W-:Y:S04]  /*1bc0*/  ST.E.U8 desc[UR36][R6.64+0x2], RZ ;  /* 0x000002ff06007985 */ /* 0x0003e8000c101124 */
[----:B------:R1:W-:Y:S04]  /*1bd0*/  ST.E desc[UR36][R4.64+0xc], R9 ;  /* 0x00000c0904007985 */ /* 0x0003e8000c101924 */
[----:B------:R1:W-:Y:S02]  /*1be0*/  ST.E.U8 desc[UR36][R6.64+0x3], RZ ;  /* 0x000003ff06007985 */ /* 0x0003e4000c101124 */
.L_x_52:
[----:B------:R-:W-:Y:S05]  /*1bf0*/  @!P1 BRA `(.L_x_51) ;  /* 0x0000000000549947 */ /* 0x000fea0003800000 */
[----:B------:R-:W2:Y:S01]  /*1c00*/  LDCU UR4, c[0x0][0x398] ;  /* 0x00007300ff0477ac */ /* 0x000ea20008000800 */
[----:B------:R-:W-:Y:S01]  /*1c10*/  ISETP.NE.AND P0, PT, R31, 0x1, PT ;  /* 0x000000011f00780c */ /* 0x000fe20003f05270 */
[----:B--2---:R-:W-:-:S04]  /*1c20*/  ULOP3.LUT UR4, UR4, 0x1, URZ, 0xc0, !UPT ;  /* 0x0000000104047892 */ /* 0x004fc8000f8ec0ff */
[----:B------:R-:W-:-:S08]  /*1c30*/  UISETP.NE.U32.AND UP0, UPT, UR4, 0x1, UPT ;  /* 0x000000010400788c */ /* 0x000fd0000bf05070 */
[----:B------:R-:W-:Y:S05]  /*1c40*/  @!P0 BRA `(.L_x_53) ;  /* 0x0000000000248947 */ /* 0x000fea0003800000 */
[C---:B01----:R-:W-:Y:S01]  /*1c50*/  IADD3 R6, P0, PT, R3.reuse, R26, RZ ;  /* 0x0000001a03067210 */ /* 0x043fe20007f1e0ff */
[----:B------:R-:W-:Y:S02]  /*1c60*/  IMAD.MOV.U32 R9, RZ, RZ, 0x7fffffff ;  /* 0x7fffffffff097424 */ /* 0x000fe400078e00ff */
[----:B------:R-:W-:-:S04]  /*1c70*/  IMAD.WIDE.U32 R4, R3, 0x4, R24 ;  /* 0x0000000403047825 */ /* 0x000fc800078e0018 */
[----:B------:R-:W-:Y:S01]  /*1c80*/  IMAD.X R7, RZ, RZ, R17, P0 ;  /* 0x000000ffff077224 */ /* 0x000fe200000e0611 */
[----:B------:R2:W-:Y:S01]  /*1c90*/  ST.E desc[UR36][R4.64], R9 ;  /* 0x0000000904007985 */ /* 0x0005e2000c101924 */
[----:B------:R-:W-:-:S03]  /*1ca0*/  VIADD R3, R3, 0x2 ;  /* 0x0000000203037836 */ /* 0x000fc60000000000 */
[----:B------:R2:W-:Y:S04]  /*1cb0*/  ST.E.U8 desc[UR36][R6.64], RZ ;  /* 0x000000ff06007985 */ /* 0x0005e8000c101124 */
[----:B------:R2:W-:Y:S04]  /*1cc0*/  ST.E desc[UR36][R4.64+0x4], R9 ;  /* 0x0000040904007985 */ /* 0x0005e8000c101924 */
[----:B------:R2:W-:Y:S02]  /*1cd0*/  ST.E.U8 desc[UR36][R6.64+0x1], RZ ;  /* 0x000001ff06007985 */ /* 0x0005e4000c101124 */
.L_x_53:
[----:B------:R-:W-:Y:S05]  /*1ce0*/  BRA.U UP0, `(.L_x_51) ;  /* 0x0000000100187547 */ /* 0x000fea000b800000 */
[C---:B012---:R-:W-:Y:S01]  /*1cf0*/  IADD3 R6, P0, PT, R3.reuse, R26, RZ ;  /* 0x0000001a03067210 */ /* 0x047fe20007f1e0ff */
[----:B------:R-:W-:-:S04]  /*1d00*/  IMAD.WIDE.U32 R4, R3, 0x4, R24 ;  /* 0x0000000403047825 */ /* 0x000fc800078e0018 */
[----:B------:R-:W-:Y:S02]  /*1d10*/  IMAD.MOV.U32 R3, RZ, RZ, 0x7fffffff ;  /* 0x7fffffffff037424 */ /* 0x000fe400078e00ff */
[----:B------:R-:W-:-:S03]  /*1d20*/  IMAD.X R7, RZ, RZ, R17, P0 ;  /* 0x000000ffff077224 */ /* 0x000fc600000e0611 */
[----:B------:R3:W-:Y:S04]  /*1d30*/  ST.E desc[UR36][R4.64], R3 ;  /* 0x0000000304007985 */ /* 0x0007e8000c101924 */
[----:B------:R3:W-:Y:S02]  /*1d40*/  ST.E.U8 desc[UR36][R6.64], RZ ;  /* 0x000000ff06007985 */ /* 0x0007e4000c101124 */
.L_x_51:
[----:B0123--:R-:W-:-:S04]  /*1d50*/  IMAD.WIDE.U32 R4, R27, 0x4, R24 ;  /* 0x000000041b047825 */ /* 0x00ffc800078e0018 */
[----:B------:R-:W-:Y:S01]  /*1d60*/  HFMA2 R3, -RZ, RZ, 0, 0 ;  /* 0x00000000ff037431 */ /* 0x000fe200000001ff */
[----:B------:R-:W-:Y:S01]  /*1d70*/  BSSY.RECONVERGENT B0, `(.L_x_54) ;  /* 0x00000e9000007945 */ /* 0x000fe20003800200 */
[----:B------:R0:W-:Y:S05]  /*1d80*/  ST.E desc[UR36][R4.64], RZ ;  /* 0x000000ff04007985 */ /* 0x0001ea000c101924 */
.L_x_89:
[----:B------:R-:W-:Y:S01]  /*1d90*/  ISETP.GE.U32.AND P0, PT, R28, 0x3, PT ;  /* 0x000000031c00780c */ /* 0x000fe20003f06070 */
[----:B------:R-:W-:Y:S02]  /*1da0*/  VIADD R3, R3, 0x1 ;  /* 0x0000000103037836 */ /* 0x000fe40000000000 */
[----:B------:R-:W-:Y:S02]  /*1db0*/  IMAD.MOV.U32 R13, RZ, RZ, -0x1 ;  /* 0xffffffffff0d7424 */ /* 0x000fe400078e00ff */
[----:B0-----:R-:W-:Y:S01]  /*1dc0*/  IMAD.MOV.U32 R15, RZ, RZ, RZ ;  /* 0x000000ffff0f7224 */ /* 0x001fe200078e00ff */
[----:B------:R-:W-:-:S07]  /*1dd0*/  ISETP.NE.AND P1, PT, R3, R28, PT ;  /* 0x0000001c0300720c */ /* 0x000fce0003f25270 */
[----:B-1----:R-:W-:Y:S06]  /*1de0*/  @!P0 BRA `(.L_x_55) ;  /* 0x00000004000c8947 */ /* 0x002fec0003800000 */
[----:B------:R-:W-:Y:S01]  /*1df0*/  BSSY.RECONVERGENT B1, `(.L_x_56) ;  /* 0x0000041000017945 */ /* 0x000fe20003800200 */
[----:B------:R-:W-:Y:S02]  /*1e00*/  IMAD.MOV.U32 R13, RZ, RZ, -0x1 ;  /* 0xffffffffff0d7424 */ /* 0x000fe400078e00ff */
[----:B------:R-:W-:-:S07]  /*1e10*/  IMAD.MOV.U32 R7, RZ, RZ, RZ ;  /* 0x000000ffff077224 */ /* 0x000fce00078e00ff */
.L_x_65:
[----:B------:R-:W-:-:S05]  /*1e20*/  IADD3 R8, P2, PT, R7, R26, RZ ;  /* 0x0000001a07087210 */ /* 0x000fca0007f5e0ff */
[----:B------:R-:W-:-:S05]  /*1e30*/  IMAD.X R9, RZ, RZ, R17, P2 ;  /* 0x000000ffff097224 */ /* 0x000fca00010e0611 */
[----:B------:R-:W2:Y:S04]  /*1e40*/  LD.E.U8 R6, desc[UR36][R8.64] ;  /* 0x0000002408067980 */ /* 0x000ea8000c101100 */
[----:B0-----:R-:W3:Y:S04]  /*1e50*/  LD.E.U8 R4, desc[UR36][R8.64+0x2] ;  /* 0x0000022408047980 */ /* 0x001ee8000c101100 */
[----:B------:R-:W4:Y:S04]  /*1e60*/  LD.E.U8 R5, desc[UR36][R8.64+0x3] ;  /* 0x0000032408057980 */ /* 0x000f28000c101100 */
[----:B------:R-:W5:Y:S01]  /*1e70*/  LD.E.U8 R0, desc[UR36][R8.64+0x1] ;  /* 0x0000012408007980 */ /* 0x000f62000c101100 */
[----:B------:R-:W-:Y:S01]  /*1e80*/  BSSY.RECONVERGENT B2, `(.L_x_57) ;  /* 0x0000010000027945 */ /* 0x000fe20003800200 */
[----:B------:R-:W-:-:S02]  /*1e90*/  MOV R11, R13 ;  /* 0x0000000d000b7202 */ /* 0x000fc40000000f00 */
[----:B--2---:R-:W-:Y:S02]  /*1ea0*/  ISETP.NE.AND P5, PT, R6, RZ, PT ;  /* 0x000000ff0600720c */ /* 0x004fe40003fa5270 */
[----:B---3--:R-:W-:Y:S02]  /*1eb0*/  ISETP.NE.AND P3, PT, R4, RZ, PT ;  /* 0x000000ff0400720c */ /* 0x008fe40003f65270 */
[----:B----4-:R-:W-:Y:S01]  /*1ec0*/  ISETP.NE.AND P4, PT, R5, RZ, PT ;  /* 0x000000ff0500720c */ /* 0x010fe20003f85270 */
[----:B------:R-:W-:Y:S01]  /*1ed0*/  IMAD.WIDE.U32 R4, R7, 0x4, R24 ;  /* 0x0000000407047825 */ /* 0x000fe200078e0018 */
[----:B-----5:R-:W-:-:S07]  /*1ee0*/  ISETP.NE.AND P2, PT, R0, RZ, PT ;  /* 0x000000ff0000720c */ /* 0x020fce0003f45270 */
[----:B------:R-:W-:Y:S06]  /*1ef0*/  @P5 BRA `(.L_x_58) ;  /* 0x0000000000205947 */ /* 0x000fec0003800000 */
[----:B------:R-:W-:Y:S01]  /*1f00*/  ISETP.NE.AND P5, PT, R13, -0x1, PT ;  /* 0xffffffff0d00780c */ /* 0x000fe20003fa5270 */
[----:B------:R-:W-:-:S12]  /*1f10*/  IMAD.MOV.U32 R11, RZ, RZ, R7 ;  /* 0x000000ffff0b7224 */ /* 0x000fd800078e0007 */
[----:B------:R-:W-:Y:S05]  /*1f20*/  @!P5 BRA `(.L_x_58) ;  /* 0x000000000014d947 */ /* 0x000fea0003800000 */
[----:B------:R-:W-:Y:S01]  /*1f30*/  IMAD.WIDE R8, R13, 0x4, R24 ;  /* 0x000000040d087825 */ /* 0x000fe200078e0218 */
[----:B------:R-:W2:Y:S05]  /*1f40*/  LD.E R0, desc[UR36][R4.64] ;  /* 0x0000002404007980 */ /* 0x000eaa000c101900 */
[----:B------:R-:W2:Y:S02]  /*1f50*/  LD.E R9, desc[UR36][R8.64] ;  /* 0x0000002408097980 */ /* 0x000ea4000c101900 */
[----:B--2---:R-:W-:-:S04]  /*1f60*/  ISETP.GE.AND P5, PT, R0, R9, PT ;  /* 0x000000090000720c */ /* 0x004fc80003fa6270 */
[----:B------:R-:W-:-:S09]  /*1f70*/  SEL R11, R7, R13, !P5 ;  /* 0x0000000d070b7207 */ /* 0x000fd20006800000 */
.L_x_58:
[----:B------:R-:W-:Y:S05]  /*1f80*/  BSYNC.RECONVERGENT B2 ;  /* 0x0000000000027941 */ /* 0x000fea0003800200 */
.L_x_57:
[----:B------:R-:W-:Y:S01]  /*1f90*/  BSSY.RECONVERGENT B2, `(.L_x_59) ;  /* 0x000000b000027945 */ /* 0x000fe20003800200 */
[----:B------:R-:W-:-:S03]  /*1fa0*/  IMAD.MOV.U32 R13, RZ, RZ, R11 ;  /* 0x000000ffff0d7224 */ /* 0x000fc600078e000b */
[----:B------:R-:W-:Y:S05]  /*1fb0*/  @P2 BRA `(.L_x_60) ;  /* 0x0000000000202947 */ /* 0x000fea0003800000 */
[----:B------:R-:W-:Y:S01]  /*1fc0*/  ISETP.NE.AND P2, PT, R11, -0x1, PT ;  /* 0xffffffff0b00780c */ /* 0x000fe20003f45270 */
[----:B------:R-:W-:-:S12]  /*1fd0*/  VIADD R13, R7, 0x1 ;  /* 0x00000001070d7836 */ /* 0x000fd80000000000 */
[----:B------:R-:W-:Y:S05]  /*1fe0*/  @!P2 BRA `(.L_x_60) ;  /* 0x000000000014a947 */ /* 0x000fea0003800000 */
[----:B------:R-:W-:Y:S01]  /*1ff0*/  IMAD.WIDE R8, R11, 0x4, R24 ;  /* 0x000000040b087825 */ /* 0x000fe200078e0218 */
[----:B------:R-:W2:Y:S05]  /*2000*/  LD.E R0, desc[UR36][R4.64+0x4] ;  /* 0x0000042404007980 */ /* 0x000eaa000c101900 */
[----:B------:R-:W2:Y:S02]  /*2010*/  LD.E R9, desc[UR36][R8.64] ;  /* 0x0000002408097980 */ /* 0x000ea4000c101900 */
[----:B--2---:R-:W-:-:S04]  /*2020*/  ISETP.GE.AND P2, PT, R0, R9, PT ;  /* 0x000000090000720c */ /* 0x004fc80003f46270 */
[----:B------:R-:W-:-:S09]  /*2030*/  SEL R13, R13, R11, !P2 ;  /* 0x0000000b0d0d7207 */ /* 0x000fd20005000000 */
.L_x_60:
[----:B------:R-:W-:Y:S05]  /*2040*/  BSYNC.RECONVERGENT B2 ;  /* 0x0000000000027941 */ /* 0x000fea0003800200 */
.L_x_59:
        /* <DEDUP_REMOVED lines=11> */
.L_x_62:
[----:B------:R-:W-:Y:S05]  /*2100*/  BSYNC.RECONVERGENT B2 ;  /* 0x0000000000027941 */ /* 0x000fea0003800200 */
.L_x_61:
[----:B------:R-:W-:Y:S01]  /*2110*/  BSSY.RECONVERGENT B2, `(.L_x_63) ;  /* 0x000000b000027945 */ /* 0x000fe20003800200 */
[----:B------:R-:W-:-:S03]  /*2120*/  IMAD.MOV.U32 R13, RZ, RZ, R11 ;  /* 0x000000ffff0d7224 */ /* 0x000fc600078e000b */
[----:B------:R-:W-:Y:S05]  /*2130*/  @P4 BRA `(.L_x_64) ;  /* 0x0000000000204947 */ /* 0x000fea0003800000 */
[----:B------:R-:W-:Y:S02]  /*2140*/  ISETP.NE.AND P2, PT, R11, -0x1, PT ;  /* 0xffffffff0b00780c */ /* 0x000fe40003f45270 */
[----:B------:R-:W-:-:S11]  /*2150*/  IADD3 R13, PT, PT, R7, 0x3, RZ ;  /* 0x00000003070d7810 */ /* 0x000fd60007ffe0ff */
[----:B------:R-:W-:Y:S05]  /*2160*/  @!P2 BRA `(.L_x_64) ;  /* 0x000000000014a947 */ /* 0x000fea0003800000 */
[----:B------:R-:W-:Y:S01]  /*2170*/  IMAD.WIDE R8, R11, 0x4, R24 ;  /* 0x000000040b087825 */ /* 0x000fe200078e0218 */
[----:B------:R-:W2:Y:S05]  /*2180*/  LD.E R4, desc[UR36][R4.64+0xc] ;  /* 0x00000c2404047980 */ /* 0x000eaa000c101900 */
[----:B------:R-:W2:Y:S02]  /*2190*/  LD.E R9, desc[UR36][R8.64] ;  /* 0x0000002408097980 */ /* 0x000ea4000c101900 */
[----:B--2---:R-:W-:-:S04]  /*21a0*/  ISETP.GE.AND P2, PT, R4, R9, PT ;  /* 0x000000090400720c */ /* 0x004fc80003f46270 */
[----:B------:R-:W-:-:S09]  /*21b0*/  SEL R13, R13, R11, !P2 ;  /* 0x0000000b0d0d7207 */ /* 0x000fd20005000000 */
.L_x_64:
[----:B------:R-:W-:Y:S05]  /*21c0*/  BSYNC.RECONVERGENT B2 ;  /* 0x0000000000027941 */ /* 0x000fea0003800200 */
.L_x_63:
[----:B------:R-:W-:-:S05]  /*21d0*/  VIADD R7, R7, 0x4 ;  /* 0x0000000407077836 */ /* 0x000fca0000000000 */
[----:B------:R-:W-:-:S13]  /*21e0*/  ISETP.NE.AND P2, PT, R7, R30, PT ;  /* 0x0000001e0700720c */ /* 0x000fda0003f45270 */
[----:B------:R-:W-:Y:S05]  /*21f0*/  @P2 BRA `(.L_x_65) ;  /* 0xfffffffc00082947 */ /* 0x000fea000383ffff */
[----:B------:R-:W-:Y:S05]  /*2200*/  BSYNC.RECONVERGENT B1 ;  /* 0x0000000000017941 */ /* 0x000fea0003800200 */
.L_x_56:
[----:B------:R-:W-:-:S07]  /*2210*/  IMAD.MOV.U32 R15, RZ, RZ, R30 ;  /* 0x000000ffff0f7224 */ /* 0x000fce00078e001e */
.L_x_55:
[----:B------:R-:W-:Y:S01]  /*2220*/  ISETP.NE.AND P2, PT, R31, RZ, PT ;  /* 0x000000ff1f00720c */ /* 0x000fe20003f45270 */
[----:B------:R-:W-:-:S12]  /*2230*/  IMAD.MOV.U32 R11, RZ, RZ, R13 ;  /* 0x000000ffff0b7224 */ /* 0x000fd800078e000d */
[----:B------:R-:W-:Y:S05]  /*2240*/  @!P2 BRA `(.L_x_66) ;  /* 0x0000000000c8a947 */ /* 0x000fea0003800000 */
[----:B------:R-:W-:-:S05]  /*2250*/  IADD3 R6, P3, PT, R15, R26, RZ ;  /* 0x0000001a0f067210 */ /* 0x000fca0007f7e0ff */
[----:B------:R-:W-:-:S05]  /*2260*/  IMAD.X R7, RZ, RZ, R17, P3 ;  /* 0x000000ffff077224 */ /* 0x000fca00018e0611 */
[----:B------:R-:W2:Y:S01]  /*2270*/  LD.E.U8 R0, desc[UR36][R6.64] ;  /* 0x0000002406007980 */ /* 0x000ea2000c101100 */
[----:B------:R-:W-:Y:S01]  /*2280*/  BSSY.RECONVERGENT B1, `(.L_x_67) ;  /* 0x000000e000017945 */ /* 0x000fe20003800200 */
[----:B------:R-:W-:Y:S01]  /*2290*/  ISETP.NE.AND P3, PT, R31, 0x1, PT ;  /* 0x000000011f00780c */ /* 0x000fe20003f65270 */
[----:B------:R-:W-:Y:S02]  /*22a0*/  IMAD.MOV.U32 R11, RZ, RZ, R13 ;  /* 0x000000ffff0b7224 */ /* 0x000fe400078e000d */
[----:B0-----:R-:W-:Y:S01]  /*22b0*/  IMAD.WIDE.U32 R4, R15, 0x4, R24 ;  /* 0x000000040f047825 */ /* 0x001fe200078e0018 */
[----:B--2---:R-:W-:-:S13]  /*22c0*/  ISETP.NE.AND P4, PT, R0, RZ, PT ;  /* 0x000000ff0000720c */ /* 0x004fda0003f85270 */
[----:B------:R-:W-:Y:S05]  /*22d0*/  @P4 BRA `(.L_x_68) ;  /* 0x0000000000204947 */ /* 0x000fea0003800000 */
        /* <DEDUP_REMOVED lines=8> */
.L_x_68:
[----:B------:R-:W-:Y:S05]  /*2360*/  BSYNC.RECONVERGENT B1 ;  /* 0x0000000000017941 */ /* 0x000fea0003800200 */
.L_x_67:
[----:B------:R-:W-:Y:S04]  /*2370*/  BSSY.RECONVERGENT B1, `(.L_x_66) ;  /* 0x000001f000017945 */ /* 0x000fe80003800200 */
[----:B------:R-:W-:Y:S05]  /*2380*/  @!P3 BRA `(.L_x_69) ;  /* 0x000000000074b947 */ /* 0x000fea0003800000 */
[----:B------:R-:W2:Y:S01]  /*2390*/  LD.E.U8 R0, desc[UR36][R6.64+0x1] ;  /* 0x0000012406007980 */ /* 0x000ea2000c101100 */
[----:B------:R-:W-:Y:S01]  /*23a0*/  BSSY.RECONVERGENT B2, `(.L_x_70) ;  /* 0x000000d000027945 */ /* 0x000fe20003800200 */
[----:B------:R-:W-:Y:S02]  /*23b0*/  ISETP.NE.AND P3, PT, R31, 0x2, PT ;  /* 0x000000021f00780c */ /* 0x000fe40003f65270 */
[----:B------:R-:W-:Y:S02]  /*23c0*/  MOV R13, R11 ;  /* 0x0000000b000d7202 */ /* 0x000fe40000000f00 */
[----:B--2---:R-:W-:-:S13]  /*23d0*/  ISETP.NE.AND P4, PT, R0, RZ, PT ;  /* 0x000000ff0000720c */ /* 0x004fda0003f85270 */
        /* <DEDUP_REMOVED lines=9> */
.L_x_71:
[----:B------:R-:W-:Y:S05]  /*2470*/  BSYNC.RECONVERGENT B2 ;  /* 0x0000000000027941 */ /* 0x000fea0003800200 */
.L_x_70:
[----:B------:R-:W-:Y:S01]  /*2480*/  IMAD.MOV.U32 R11, RZ, RZ, R13 ;  /* 0x000000ffff0b7224 */ /* 0x000fe200078e000d */
[----:B------:R-:W-:Y:S06]  /*2490*/  @!P3 BRA `(.L_x_69) ;  /* 0x000000000030b947 */ /* 0x000fec0003800000 */
[----:B------:R-:W2:Y:S01]  /*24a0*/  LD.E.U8 R6, desc[UR36][R6.64+0x2] ;  /* 0x0000022406067980 */ /* 0x000ea2000c101100 */
[----:B------:R-:W-:Y:S01]  /*24b0*/  IMAD.MOV.U32 R11, RZ, RZ, R13 ;  /* 0x000000ffff0b7224 */ /* 0x000fe200078e000d */
        /* <DEDUP_REMOVED lines=10> */
.L_x_69:
[----:B------:R-:W-:Y:S05]  /*2560*/  BSYNC.RECONVERGENT B1 ;  /* 0x0000000000017941 */ /* 0x000fea0003800200 */
.L_x_66:
[C---:B------:R-:W-:Y:S01]  /*2570*/  IADD3 R6, P3, PT, R11.reuse, R26, RZ ;  /* 0x0000001a0b067210 */ /* 0x040fe20007f7e0ff */
[----:B0-----:R-:W-:Y:S02]  /*2580*/  IMAD.MOV.U32 R5, RZ, RZ, 0x1 ;  /* 0x00000001ff057424 */ /* 0x001fe400078e00ff */
[----:B------:R-:W-:Y:S01]  /*2590*/  IMAD.MOV.U32 R0, RZ, RZ, RZ ;  /* 0x000000ffff007224 */ /* 0x000fe200078e00ff */
[----:B------:R-:W-:-:S05]  /*25a0*/  LEA.HI.X.SX32 R7, R11, R17, 0x1, P3 ;  /* 0x000000110b077211 */ /* 0x000fca00018f0eff */
[----:B------:R0:W-:Y:S02]  /*25b0*/  ST.E.U8 desc[UR36][R6.64], R5 ;  /* 0x0000000506007985 */ /* 0x0001e4000c101124 */
[----:B0-----:R-:W-:Y:S01]  /*25c0*/  IMAD.WIDE R4, R11, 0x4, R24 ;  /* 0x000000040b047825 */ /* 0x001fe200078e0218 */
[----:B------:R-:W-:Y:S06]  /*25d0*/  @!P0 BRA `(.L_x_72) ;  /* 0x0000000000dc8947 */ /* 0x000fec0003800000 */
[----:B------:R-:W-:Y:S01]  /*25e0*/  HFMA2 R13, -RZ, RZ, 0, 0 ;  /* 0x00000000ff0d7431 */ /* 0x000fe200000001ff */
[----:B------:R-:W-:Y:S06]  /*25f0*/  BSSY.RECONVERGENT B1, `(.L_x_73) ;  /* 0x0000034000017945 */ /* 0x000fec0003800200 */
.L_x_82:
[----:B0-----:R-:W0:Y:S02]  /*2600*/  LDCU UR4, c[0x0][0x398] ;  /* 0x00007300ff0477ac */ /* 0x001e240008000800 */
[----:B01----:R-:W-:-:S04]  /*2610*/  IMAD R7, R11, UR4, R13 ;  /* 0x000000040b077c24 */ /* 0x003fc8000f8e020d */
[----:B------:R-:W-:-:S05]  /*2620*/  IMAD.WIDE R6, R7, 0x4, R18 ;  /* 0x0000000407067825 */ /* 0x000fca00078e0212 */
[----:B------:R-:W2:Y:S01]  /*2630*/  LD.E R15, desc[UR36][R6.64] ;  /* 0x00000024060f7980 */ /* 0x000ea2000c101900 */
[----:B------:R-:W-:Y:S01]  /*2640*/  BSSY.RECONVERGENT B2, `(.L_x_74) ;  /* 0x000000a000027945 */ /* 0x000fe20003800200 */
[----:B------:R-:W-:Y:S01]  /*2650*/  IMAD.WIDE.U32 R8, R13, 0x4, R24 ;  /* 0x000000040d087825 */ /* 0x000fe200078e0018 */
[----:B--2---:R-:W-:-:S04]  /*2660*/  ISETP.NE.AND P0, PT, R15, 0x7fffffff, PT ;  /* 0x7fffffff0f00780c */ /* 0x004fc80003f05270 */
[----:B------:R-:W-:-:S13]  /*2670*/  ISETP.EQ.OR P0, PT, R15, RZ, !P0 ;  /* 0x000000ff0f00720c */ /* 0x000fda0004702670 */
[----:B------:R-:W-:Y:S05]  /*2680*/  @P0 BRA `(.L_x_75) ;  /* 0x0000000000140947 */ /* 0x000fea0003800000 */
[----:B------:R-:W2:Y:S02]  /*2690*/  LD.E R0, desc[UR36][R4.64] ;  /* 0x0000002404007980 */ /* 0x000ea4000c101900 */
[----:B--2---:R-:W-:Y:S02]  /*26a0*/  IMAD.IADD R15, R15, 0x1, R0 ;  /* 0x000000010f0f7824 */ /* 0x004fe400078e0200 */
[----:B------:R-:W2:Y:S03]  /*26b0*/  LD.E R0, desc[UR36][R8.64] ;  /* 0x0000002408007980 */ /* 0x000ea6000c101900 */
[----:B--2---:R-:W-:-:S13]  /*26c0*/  ISETP.GE.AND P0, PT, R15, R0, PT ;  /* 0x000000000f00720c */ /* 0x004fda0003f06270 */
[----:B------:R0:W-:Y:S02]  /*26d0*/  @!P0 ST.E desc[UR36][R8.64], R15 ;  /* 0x0000000f08008985 */ /* 0x0001e4000c101924 */
.L_x_75:
[----:B------:R-:W-:Y:S05]  /*26e0*/  BSYNC.RECONVERGENT B2 ;  /* 0x0000000000027941 */ /* 0x000fea0003800200 */
.L_x_74:
[----:B0-----:R-:W2:Y:S01]  /*26f0*/  LD.E R15, desc[UR36][R6.64+0x4] ;  /* 0x00000424060f7980 */ /* 0x001ea2000c101900 */
[----:B------:R-:W-:Y:S01]  /*2700*/  BSSY.RECONVERGENT B2, `(.L_x_76) ;  /* 0x0000009000027945 */ /* 0x000fe20003800200 */
        /* <DEDUP_REMOVED lines=8> */
.L_x_77:
[----:B------:R-:W-:Y:S05]  /*2790*/  BSYNC.RECONVERGENT B2 ;  /* 0x0000000000027941 */ /* 0x000fea0003800200 */
.L_x_76:
        /* <DEDUP_REMOVED lines=10> */
.L_x_79:
[----:B------:R-:W-:Y:S05]  /*2840*/  BSYNC.RECONVERGENT B2 ;  /* 0x0000000000027941 */ /* 0x000fea0003800200 */
.L_x_78:
[----:B------:R-:W2:Y:S01]  /*2850*/  LD.E R7, desc[UR36][R6.64+0xc] ;  /* 0x00000c2406077980 */ /* 0x000ea2000c101900 */
[----:B------:R-:W-:Y:S01]  /*2860*/  VIADD R13, R13, 0x4 ;  /* 0x000000040d0d7836 */ /* 0x000fe20000000000 */
[----:B------:R-:W-:Y:S04]  /*2870*/  BSSY.RECONVERGENT B2, `(.L_x_80) ;  /* 0x000000a000027945 */ /* 0x000fe80003800200 */
[----:B------:R-:W-:Y:S02]  /*2880*/  ISETP.NE.AND P3, PT, R13, R30, PT ;  /* 0x0000001e0d00720c */ /* 0x000fe40003f65270 */
[----:B--2---:R-:W-:-:S04]  /*2890*/  ISETP.NE.AND P0, PT, R7, 0x7fffffff, PT ;  /* 0x7fffffff0700780c */ /* 0x004fc80003f05270 */
[----:B------:R-:W-:-:S13]  /*28a0*/  ISETP.EQ.OR P0, PT, R7, RZ, !P0 ;  /* 0x000000ff0700720c */ /* 0x000fda0004702670 */
[----:B------:R-:W-:Y:S05]  /*28b0*/  @P0 BRA `(.L_x_81) ;  /* 0x0000000000140947 */ /* 0x000fea0003800000 */
[----:B------:R-:W2:Y:S04]  /*28c0*/  LD.E R0, desc[UR36][R4.64] ;  /* 0x0000002404007980 */ /* 0x000ea8000c101900 */
[----:B------:R-:W3:Y:S01]  /*28d0*/  LD.E R6, desc[UR36][R8.64+0xc] ;  /* 0x00000c2408067980 */ /* 0x000ee2000c101900 */
[----:B--2---:R-:W-:-:S05]  /*28e0*/  IMAD.IADD R7, R7, 0x1, R0 ;  /* 0x0000000107077824 */ /* 0x004fca00078e0200 */
[----:B---3--:R-:W-:-:S13]  /*28f0*/  ISETP.GE.AND P0, PT, R7, R6, PT ;  /* 0x000000060700720c */ /* 0x008fda0003f06270 */
[----:B------:R1:W-:Y:S02]  /*2900*/  @!P0 ST.E desc[UR36][R8.64+0xc], R7 ;  /* 0x00000c0708008985 */ /* 0x0003e4000c101924 */
.L_x_81:
[----:B------:R-:W-:Y:S05]  /*2910*/  BSYNC.RECONVERGENT B2 ;  /* 0x0000000000027941 */ /* 0x000fea0003800200 */
.L_x_80:
[----:B------:R-:W-:Y:S05]  /*2920*/  @P3 BRA `(.L_x_82) ;  /* 0xfffffffc00343947 */ /* 0x000fea000383ffff */
[----:B------:R-:W-:Y:S05]  /*2930*/  BSYNC.RECONVERGENT B1 ;  /* 0x0000000000017941 */ /* 0x000fea0003800200 */
.L_x_73:
[----:B------:R-:W-:-:S07]  /*2940*/  IMAD.MOV.U32 R0, RZ, RZ, R30 ;  /* 0x000000ffff007224 */ /* 0x000fce00078e001e */
.L_x_72:
[----:B------:R-:W-:Y:S05]  /*2950*/  @!P2 BRA `(.L_x_83) ;  /* 0x0000000000a4a947 */ /* 0x000fea0003800000 */
[----:B------:R-:W0:Y:S02]  /*2960*/  LDCU UR4, c[0x0][0x398] ;  /* 0x00007300ff0477ac */ /* 0x000e240008000800 */
[----:B01----:R-:W-:-:S04]  /*2970*/  IMAD R9, R11, UR4, R0 ;  /* 0x000000040b097c24 */ /* 0x003fc8000f8e0200 */
[----:B------:R-:W-:-:S05]  /*2980*/  IMAD.WIDE R8, R9, 0x4, R18 ;  /* 0x0000000409087825 */ /* 0x000fca00078e0212 */
[----:B------:R-:W2:Y:S01]  /*2990*/  LD.E R11, desc[UR36][R8.64] ;  /* 0x00000024080b7980 */ /* 0x000ea2000c101900 */
[----:B------:R-:W-:Y:S01]  /*29a0*/  BSSY.RECONVERGENT B1, `(.L_x_84) ;  /* 0x000000b000017945 */ /* 0x000fe20003800200 */
[----:B------:R-:W-:Y:S01]  /*29b0*/  ISETP.NE.AND P2, PT, R31, 0x1, PT ;  /* 0x000000011f00780c */ /* 0x000fe20003f45270 */
[----:B------:R-:W-:Y:S01]  /*29c0*/  IMAD.WIDE.U32 R6, R0, 0x4, R24 ;  /* 0x0000000400067825 */ /* 0x000fe200078e0018 */
[----:B--2---:R-:W-:-:S04]  /*29d0*/  ISETP.NE.AND P0, PT, R11, 0x7fffffff, PT ;  /* 0x7fffffff0b00780c */ /* 0x004fc80003f05270 */
[----:B------:R-:W-:-:S13]  /*29e0*/  ISETP.EQ.OR P0, PT, R11, RZ, !P0 ;  /* 0x000000ff0b00720c */ /* 0x000fda0004702670 */
[----:B------:R-:W-:Y:S05]  /*29f0*/  @P0 BRA `(.L_x_85) ;  /* 0x0000000000140947 */ /* 0x000fea0003800000 */
[----:B------:R-:W2:Y:S04]  /*2a00*/  LD.E R0, desc[UR36][R4.64] ;  /* 0x0000002404007980 */ /* 0x000ea8000c101900 */
[----:B------:R-:W3:Y:S01]  /*2a10*/  LD.E R10, desc[UR36][R6.64] ;  /* 0x00000024060a7980 */ /* 0x000ee2000c101900 */
[----:B--2---:R-:W-:-:S04]  /*2a20*/  IADD3 R11, PT, PT, R11, R0, RZ ;  /* 0x000000000b0b7210 */ /* 0x004fc80007ffe0ff */
[----:B---3--:R-:W-:-:S13]  /*2a30*/  ISETP.GE.AND P0, PT, R11, R10, PT ;  /* 0x0000000a0b00720c */ /* 0x008fda0003f06270 */
[----:B------:R0:W-:Y:S02]  /*2a40*/  @!P0 ST.E desc[UR36][R6.64], R11 ;  /* 0x0000000b06008985 */ /* 0x0001e4000c101924 */
.L_x_85:
[----:B------:R-:W-:Y:S05]  /*2a50*/  BSYNC.RECONVERGENT B1 ;  /* 0x0000000000017941 */ /* 0x000fea0003800200 */
.L_x_84:
[----:B------:R-:W-:Y:S04]  /*2a60*/  BSSY.RECONVERGENT B1, `(.L_x_83) ;  /* 0x0000018000017945 */ /* 0x000fe80003800200 */
[----:B------:R-:W-:Y:S05]  /*2a70*/  @!P2 BRA `(.L_x_86) ;  /* 0x000000000058a947 */ /* 0x000fea0003800000 */
[----:B0-----:R-:W2:Y:S01]  /*2a80*/  LD.E R11, desc[UR36][R8.64+0x4] ;  /* 0x00000424080b7980 */ /* 0x001ea2000c101900 */
[----:B------:R-:W-:Y:S01]  /*2a90*/  BSSY.RECONVERGENT B2, `(.L_x_87) ;  /* 0x000000a000027945 */ /* 0x000fe20003800200 */
[----:B------:R-:W-:Y:S02]  /*2aa0*/  ISETP.NE.AND P2, PT, R31, 0x2, PT ;  /* 0x000000021f00780c */ /* 0x000fe40003f45270 */
        /* <DEDUP_REMOVED lines=8> */
.L_x_88:
[----:B------:R-:W-:Y:S05]  /*2b30*/  BSYNC.RECONVERGENT B2 ;  /* 0x0000000000027941 */ /* 0x000fea0003800200 */
.L_x_87:
[----:B------:R-:W-:Y:S05]  /*2b40*/  @!P2 BRA `(.L_x_86) ;  /* 0x000000000024a947 */ /* 0x000fea0003800000 */
[----:B------:R-:W2:Y:S02]  /*2b50*/  LD.E R9, desc[UR36][R8.64+0x8] ;  /* 0x0000082408097980 */ /* 0x000ea4000c101900 */
        /* <DEDUP_REMOVED lines=8> */
.L_x_86:
[----:B------:R-:W-:Y:S05]  /*2be0*/  BSYNC.RECONVERGENT B1 ;  /* 0x0000000000017941 */ /* 0x000fea0003800200 */
.L_x_83:
[----:B------:R-:W-:Y:S05]  /*2bf0*/  @P1 BRA `(.L_x_89) ;  /* 0xfffffff000641947 */ /* 0x000fea000383ffff */
[----:B------:R-:W-:Y:S05]  /*2c00*/  BSYNC.RECONVERGENT B0 ;  /* 0x0000000000007941 */ /* 0x000fea0003800200 */
.L_x_54:
[----:B------:R-:W2:Y:S01]  /*2c10*/  LDCU UR4, c[0x0][0x398] ;  /* 0x00007300ff0477ac */ /* 0x000ea20008000800 */
[----:B------:R-:W-:Y:S01]  /*2c20*/  ISETP.GE.U32.AND P0, PT, R28, 0xf, PT ;  /* 0x0000000f1c00780c */ /* 0x000fe20003f06070 */
[----:B------:R-:W-:Y:S02]  /*2c30*/  IMAD.MOV.U32 R3, RZ, RZ, RZ ;  /* 0x000000ffff037224 */ /* 0x000fe400078e00ff */
[----:B--2---:R-:W-:-:S10]  /*2c40*/  IMAD R0, R27, UR4, RZ ;  /* 0x000000041b007c24 */ /* 0x004fd4000f8e02ff */
[----:B------:R-:W-:Y:S05]  /*2c50*/  @!P0 BRA `(.L_x_90) ;  /* 0x0000000000a88947 */ /* 0x000fea0003800000 */
[----:B------:R-:W-:Y:S01]  /*2c60*/  BSSY.RECONVERGENT B0, `(.L_x_91) ;  /* 0x0000028000007945 */ /* 0x000fe20003800200 */
[----:B------:R-:W-:-:S07]  /*2c70*/  IMAD.MOV.U32 R3, RZ, RZ, RZ ;  /* 0x000000ffff037224 */ /* 0x000fce00078e00ff */
.L_x_92:
[----:B------:R-:W-:-:S05]  /*2c80*/  IMAD.WIDE.U32 R4, R3, 0x4, R24 ;  /* 0x0000000403047825 */ /* 0x000fca00078e0018 */
[----:B01--4-:R-:W2:Y:S01]  /*2c90*/  LD.E R9, desc[UR36][R4.64] ;  /* 0x0000002404097980 */ /* 0x013ea2000c101900 */
[----:B------:R-:W-:-:S04]  /*2ca0*/  IMAD.IADD R7, R0, 0x1, R3 ;  /* 0x0000000100077824 */ /* 0x000fc800078e0203 */
[----:B------:R-:W-:-:S05]  /*2cb0*/  IMAD.WIDE.U32 R6, R7, 0x4, R22 ;  /* 0x0000000407067825 */ /* 0x000fca00078e0016 */
[----:B--2---:R0:W-:Y:S04]  /*2cc0*/  ST.E desc[UR36][R6.64], R9 ;  /* 0x0000000906007985 */ /* 0x0041e8000c101924 */
[----:B------:R-:W2:Y:S04]  /*2cd0*/  LD.E R11, desc[UR36][R4.64+0x4] ;  /* 0x00000424040b7980 */ /* 0x000ea8000c101900 */
[----:B--2---:R1:W-:Y:S04]  /*2ce0*/  ST.E desc[UR36][R6.64+0x4], R11 ;  /* 0x0000040b06007985 */ /* 0x0043e8000c101924 */
[----:B------:R-:W2:Y:S04]  /*2cf0*/  LD.E R13, desc[UR36][R4.64+0x8] ;  /* 0x00000824040d7980 */ /* 0x000ea8000c101900 */
[----:B--2---:R2:W-:Y:S04]  /*2d00*/  ST.E desc[UR36][R6.64+0x8], R13 ;  /* 0x0000080d06007985 */ /* 0x0045e8000c101924 */
[----:B------:R-:W3:Y:S04]  /*2d10*/  LD.E R15, desc[UR36][R4.64+0xc] ;  /* 0x00000c24040f7980 */ /* 0x000ee8000c101900 */
[----:B---3--:R3:W-:Y:S04]  /*2d20*/  ST.E desc[UR36][R6.64+0xc], R15 ;  /* 0x00000c0f06007985 */ /* 0x0087e8000c101924 */
[----:B------:R-:W4:Y:S04]  /*2d30*/  LD.E R21, desc[UR36][R4.64+0x10] ;  /* 0x0000102404157980 */ /* 0x000f28000c101900 */
[----:B----4-:R4:W-:Y:S04]  /*2d40*/  ST.E desc[UR36][R6.64+0x10], R21 ;  /* 0x0000101506007985 */ /* 0x0109e8000c101924 */
[----:B------:R-:W5:Y:S04]  /*2d50*/  LD.E R33, desc[UR36][R4.64+0x14] ;  /* 0x0000142404217980 */ /* 0x000f68000c101900 */
[----:B-----5:R5:W-:Y:S04]  /*2d60*/  ST.E desc[UR36][R6.64+0x14], R33 ;  /* 0x0000142106007985 */ /* 0x020be8000c101924 */
[----:B0-----:R-:W2:Y:S04]  /*2d70*/  LD.E R9, desc[UR36][R4.64+0x18] ;  /* 0x0000182404097980 */ /* 0x001ea8000c101900 */
[----:B--2---:R0:W-:Y:S04]  /*2d80*/  ST.E desc[UR36][R6.64+0x18], R9 ;  /* 0x0000180906007985 */ /* 0x0041e8000c101924 */
[----:B-1----:R-:W2:Y:S04]  /*2d90*/  LD.E R11, desc[UR36][R4.64+0x1c] ;  /* 0x00001c24040b7980 */ /* 0x002ea8000c101900 */
[----:B--2---:R1:W-:Y:S04]  /*2da0*/  ST.E desc[UR36][R6.64+0x1c], R11 ;  /* 0x00001c0b06007985 */ /* 0x0043e8000c101924 */
[----:B------:R-:W2:Y:S04]  /*2db0*/  LD.E R13, desc[UR36][R4.64+0x20] ;  /* 0x00002024040d7980 */ /* 0x000ea8000c101900 */
[----:B--2---:R2:W-:Y:S04]  /*2dc0*/  ST.E desc[UR36][R6.64+0x20], R13 ;  /* 0x0000200d06007985 */ /* 0x0045e8000c101924 */
[----:B---3--:R-:W3:Y:S04]  /*2dd0*/  LD.E R15, desc[UR36][R4.64+0x24] ;  /* 0x00002424040f7980 */ /* 0x008ee8000c101900 */
[----:B---3--:R3:W-:Y:S04]  /*2de0*/  ST.E desc[UR36][R6.64+0x24], R15 ;  /* 0x0000240f06007985 */ /* 0x0087e8000c101924 */
[----:B----4-:R-:W4:Y:S04]  /*2df0*/  LD.E R21, desc[UR36][R4.64+0x28] ;  /* 0x0000282404157980 */ /* 0x010f28000c101900 */
[----:B----4-:R4:W-:Y:S04]  /*2e00*/  ST.E desc[UR36][R6.64+0x28], R21 ;  /* 0x0000281506007985 */ /* 0x0109e8000c101924 */
[----:B-----5:R-:W5:Y:S04]  /*2e10*/  LD.E R33, desc[UR36][R4.64+0x2c] ;  /* 0x00002c2404217980 */ /* 0x020f68000c101900 */
[----:B-----5:R4:W-:Y:S04]  /*2e20*/  ST.E desc[UR36][R6.64+0x2c], R33 ;  /* 0x00002c2106007985 */ /* 0x0209e8000c101924 */
[----:B0-----:R-:W5:Y:S04]  /*2e30*/  LD.E R9, desc[UR36][R4.64+0x30] ;  /* 0x0000302404097980 */ /* 0x001f68000c101900 */
[----:B-----5:R4:W-:Y:S04]  /*2e40*/  ST.E desc[UR36][R6.64+0x30], R9 ;  /* 0x0000300906007985 */ /* 0x0209e8000c101924 */
[----:B-1----:R-:W5:Y:S04]  /*2e50*/  LD.E R11, desc[UR36][R4.64+0x34] ;  /* 0x00003424040b7980 */ /* 0x002f68000c101900 */
[----:B-----5:R4:W-:Y:S04]  /*2e60*/  ST.E desc[UR36][R6.64+0x34], R11 ;  /* 0x0000340b06007985 */ /* 0x0209e8000c101924 */
[----:B--2---:R-:W2:Y:S04]  /*2e70*/  LD.E R13, desc[UR36][R4.64+0x38] ;  /* 0x00003824040d7980 */ /* 0x004ea8000c101900 */
[----:B--2---:R4:W-:Y:S04]  /*2e80*/  ST.E desc[UR36][R6.64+0x38], R13 ;  /* 0x0000380d06007985 */ /* 0x0049e8000c101924 */
[----:B---3--:R-:W2:Y:S01]  /*2e90*/  LD.E R15, desc[UR36][R4.64+0x3c] ;  /* 0x00003c24040f7980 */ /* 0x008ea2000c101900 */
[----:B------:R-:W-:-:S04]  /*2ea0*/  IADD3 R3, PT, PT, R3, 0x10, RZ ;  /* 0x0000001003037810 */ /* 0x000fc80007ffe0ff */
[----:B------:R-:W-:Y:S01]  /*2eb0*/  ISETP.NE.AND P0, PT, R3, R29, PT ;  /* 0x0000001d0300720c */ /* 0x000fe20003f05270 */
[----:B--2---:R4:W-:-:S12]  /*2ec0*/  ST.E desc[UR36][R6.64+0x3c], R15 ;  /* 0x00003c0f06007985 */ /* 0x0049d8000c101924 */
[----:B------:R-:W-:Y:S05]  /*2ed0*/  @P0 BRA `(.L_x_92) ;  /* 0xfffffffc00680947 */ /* 0x000fea000383ffff */
[----:B------:R-:W-:Y:S05]  /*2ee0*/  BSYNC.RECONVERGENT B0 ;  /* 0x0000000000007941 */ /* 0x000fea0003800200 */
.L_x_91:
[----:B------:R-:W-:-:S07]  /*2ef0*/  IMAD.MOV.U32 R3, RZ, RZ, R29 ;  /* 0x000000ffff037224 */ /* 0x000fce00078e001d */
.L_x_90:
[----:B------:R-:W2:Y:S02]  /*2f00*/  LDCU UR4, c[0x0][0x398] ;  /* 0x00007300ff0477ac */ /* 0x000ea40008000800 */
[----:B--2---:R-:W-:-:S04]  /*2f10*/  ULOP3.LUT UR4, UR4, 0xf, URZ, 0xc0, !UPT ;  /* 0x0000000f04047892 */ /* 0x004fc8000f8ec0ff */
[----:B------:R-:W-:-:S09]  /*2f20*/  UISETP.NE.AND UP0, UPT, UR4, URZ, UPT ;  /* 0x000000ff0400728c */ /* 0x000fd2000bf05270 */
[----:B------:R-:W-:Y:S05]  /*2f30*/  BRA.U !UP0, `(.L_x_93) ;  /* 0x00000005080c7547 */ /* 0x000fea000b800000 */
[----:B------:R-:W-:Y:S01]  /*2f40*/  UIADD3 UR4, UPT, UPT, UR4, -0x1, URZ ;  /* 0xffffffff04047890 */ /* 0x000fe2000fffe0ff */
[----:B------:R-:W-:-:S03]  /*2f50*/  ISETP.NE.AND P1, PT, R32, RZ, PT ;  /* 0x000000ff2000720c */ /* 0x000fc60003f25270 */
[----:B------:R-:W-:-:S09]  /*2f60*/  UISETP.GE.U32.AND UP0, UPT, UR4, 0x7, UPT ;  /* 0x000000070400788c */ /* 0x000fd2000bf06070 */
[----:B------:R-:W-:Y:S05]  /*2f70*/  BRA.U !UP0, `(.L_x_94) ;  /* 0x0000000108607547 */ /* 0x000fea000b800000 */
[----:B------:R-:W-:-:S05]  /*2f80*/  IMAD.WIDE.U32 R4, R3, 0x4, R24 ;  /* 0x0000000403047825 */ /* 0x000fca00078e0018 */
[----:B0---4-:R-:W2:Y:S01]  /*2f90*/  LD.E R11, desc[UR36][R4.64] ;  /* 0x00000024040b7980 */ /* 0x011ea2000c101900 */
[----:B-1----:R-:W-:-:S04]  /*2fa0*/  IMAD.IADD R9, R0, 0x1, R3 ;  /* 0x0000000100097824 */ /* 0x002fc800078e0203 */
[----:B------:R-:W-:Y:S01]  /*2fb0*/  IMAD.WIDE.U32 R8, R9, 0x4, R22 ;  /* 0x0000000409087825 */ /* 0x000fe200078e0016 */
[----:B------:R-:W-:-:S04]  /*2fc0*/  IADD3 R7, P0, PT, R0, R3, RZ ;  /* 0x0000000300077210 */ /* 0x000fc80007f1e0ff */
[----:B--2---:R0:W-:Y:S04]  /*2fd0*/  ST.E desc[UR36][R8.64], R11 ;  /* 0x0000000b08007985 */ /* 0x0041e8000c101924 */
[----:B------:R-:W2:Y:S01]  /*2fe0*/  LD.E R13, desc[UR36][R4.64+0x4] ;  /* 0x00000424040d7980 */ /* 0x000ea2000c101900 */
[----:B------:R-:W-:Y:S01]  /*2ff0*/  IMAD.X R10, RZ, RZ, RZ, P0 ;  /* 0x000000ffff0a7224 */ /* 0x000fe200000e06ff */
[----:B------:R-:W-:-:S04]  /*3000*/  LEA R6, P0, R7, R22, 0x2 ;  /* 0x0000001607067211 */ /* 0x000fc800078010ff */
[----:B------:R-:W-:-:S05]  /*3010*/  LEA.HI.X R7, R7, R23, R10, 0x2, P0 ;  /* 0x0000001707077211 */ /* 0x000fca00000f140a */
[----:B--2---:R1:W-:Y:S04]  /*3020*/  ST.E desc[UR36][R6.64+0x4], R13 ;  /* 0x0000040d06007985 */ /* 0x0043e8000c101924 */
[----:B------:R-:W2:Y:S04]  /*3030*/  LD.E R15, desc[UR36][R4.64+0x8] ;  /* 0x00000824040f7980 */ /* 0x000ea8000c101900 */
[----:B--2---:R2:W-:Y:S04]  /*3040*/  ST.E desc[UR36][R6.64+0x8], R15 ;  /* 0x0000080f06007985 */ /* 0x0045e8000c101924 */
[----:B------:R-:W3:Y:S04]  /*3050*/  LD.E R21, desc[UR36][R4.64+0xc] ;  /* 0x00000c2404157980 */ /* 0x000ee8000c101900 */
[----:B---3--:R2:W-:Y:S04]  /*3060*/  ST.E desc[UR36][R6.64+0xc], R21 ;  /* 0x00000c1506007985 */ /* 0x0085e8000c101924 */
[----:B0-----:R-:W3:Y:S04]  /*3070*/  LD.E R9, desc[UR36][R4.64+0x10] ;  /* 0x0000102404097980 */ /* 0x001ee8000c101900 */
[----:B---3--:R2:W-:Y:S04]  /*3080*/  ST.E desc[UR36][R6.64+0x10], R9 ;  /* 0x0000100906007985 */ /* 0x0085e8000c101924 */
[----:B------:R-:W3:Y:S04]  /*3090*/  LD.E R11, desc[UR36][R4.64+0x14] ;  /* 0x00001424040b7980 */ /* 0x000ee8000c101900 */
[----:B---3--:R2:W-:Y:S04]  /*30a0*/  ST.E desc[UR36][R6.64+0x14], R11 ;  /* 0x0000140b06007985 */ /* 0x0085e8000c101924 */
[----:B------:R-:W3:Y:S04]  /*30b0*/  LD.E R33, desc[UR36][R4.64+0x18] ;  /* 0x0000182404217980 */ /* 0x000ee8000c101900 */
[----:B---3--:R2:W-:Y:S04]  /*30c0*/  ST.E desc[UR36][R6.64+0x18], R33 ;  /* 0x0000182106007985 */ /* 0x0085e8000c101924 */
[----:B-1----:R-:W3:Y:S01]  /*30d0*/  LD.E R13, desc[UR36][R4.64+0x1c] ;  /* 0x00001c24040d7980 */ /* 0x002ee2000c101900 */
[----:B------:R-:W-:-:S03]  /*30e0*/  VIADD R3, R3, 0x8 ;  /* 0x0000000803037836 */ /* 0x000fc60000000000 */
[----:B---3--:R2:W-:Y:S04]  /*30f0*/  ST.E desc[UR36][R6.64+0x1c], R13 ;  /* 0x00001c0d06007985 */ /* 0x0085e8000c101924 */
.L_x_94:
[----:B------:R-:W-:Y:S05]  /*3100*/  @!P1 BRA `(.L_x_93) ;  /* 0x0000000000989947 */ /* 0x000fea0003800000 */
[----:B------:R-:W-:Y:S01]  /*3110*/  VIADD R4, R32, 0xffffffff ;  /* 0xffffffff20047836 */ /* 0x000fe20000000000 */
[----:B------:R-:W-:-:S04]  /*3120*/  ISETP.NE.AND P1, PT, R31, RZ, PT ;  /* 0x000000ff1f00720c */ /* 0x000fc80003f25270 */
[----:B------:R-:W-:-:S13]  /*3130*/  ISETP.GE.U32.AND P0, PT, R4, 0x3, PT ;  /* 0x000000030400780c */ /* 0x000fda0003f06070 */
[----:B------:R-:W-:Y:S05]  /*3140*/  @!P0 BRA `(.L_x_95) ;  /* 0x0000000000408947 */ /* 0x000fea0003800000 */
[----:B------:R-:W-:-:S05]  /*3150*/  IMAD.WIDE.U32 R4, R3, 0x4, R24 ;  /* 0x0000000403047825 */ /* 0x000fca00078e0018 */
[----:B0-2-4-:R-:W2:Y:S01]  /*3160*/  LD.E R11, desc[UR36][R4.64] ;  /* 0x00000024040b7980 */ /* 0x015ea2000c101900 */
[----:B-1----:R-:W-:-:S05]  /*3170*/  IADD3 R7, PT, PT, R0, R3, RZ ;  /* 0x0000000300077210 */ /* 0x002fca0007ffe0ff */
        /* <DEDUP_REMOVED lines=10> */
[----:B------:R-:W2:Y:S01]  /*3220*/  LD.E R21, desc[UR36][R4.64+0xc] ;  /* 0x00000c2404157980 */ /* 0x000ea2000c101900 */
[----:B------:R-:W-:-:S03]  /*3230*/  VIADD R3, R3, 0x4 ;  /* 0x0000000403037836 */ /* 0x000fc60000000000 */
[----:B--2---:R3:W-:Y:S04]  /*3240*/  ST.E desc[UR36][R8.64+0xc], R21 ;  /* 0x00000c1508007985 */ /* 0x0047e8000c101924 */
.L_x_95:
[----:B------:R-:W-:Y:S05]  /*3250*/  @!P1 BRA `(.L_x_93) ;  /* 0x0000000000449947 */ /* 0x000fea0003800000 */
[----:B------:R-:W-:-:S05]  /*3260*/  IMAD.WIDE.U32 R4, R3, 0x4, R24 ;  /* 0x0000000403047825 */ /* 0x000fca00078e0018 */
[----:B01234-:R-:W2:Y:S01]  /*3270*/  LD.E R9, desc[UR36][R4.64] ;  /* 0x0000002404097980 */ /* 0x01fea2000c101900 */
[----:B------:R-:W-:Y:S01]  /*3280*/  IMAD.IADD R7, R0, 0x1, R3 ;  /* 0x0000000100077824 */ /* 0x000fe200078e0203 */
[----:B------:R-:W-:-:S03]  /*3290*/  ISETP.NE.AND P0, PT, R31, 0x1, PT ;  /* 0x000000011f00780c */ /* 0x000fc60003f05270 */
[----:B------:R-:W-:-:S05]  /*32a0*/  IMAD.WIDE.U32 R6, R7, 0x4, R22 ;  /* 0x0000000407067825 */ /* 0x000fca00078e0016 */
[----:B--2---:R0:W-:Y:S05]  /*32b0*/  ST.E desc[UR36][R6.64], R9 ;  /* 0x0000000906007985 */ /* 0x0041ea000c101924 */
[----:B------:R-:W-:Y:S05]  /*32c0*/  @!P0 BRA `(.L_x_93) ;  /* 0x0000000000288947 */ /* 0x000fea0003800000 */
[----:B0-----:R-:W2:Y:S01]  /*32d0*/  LD.E R9, desc[UR36][R4.64+0x4] ;  /* 0x0000042404097980 */ /* 0x001ea2000c101900 */
[----:B------:R-:W-:-:S05]  /*32e0*/  IADD3 R3, P0, PT, R0, R3, RZ ;  /* 0x0000000300037210 */ /* 0x000fca0007f1e0ff */
[----:B------:R-:W-:Y:S01]  /*32f0*/  IMAD.X R0, RZ, RZ, RZ, P0 ;  /* 0x000000ffff007224 */ /* 0x000fe200000e06ff */
[----:B------:R-:W-:-:S04]  /*3300*/  LEA R6, P0, R3, R22, 0x2 ;  /* 0x0000001603067211 */ /* 0x000fc800078010ff */
[----:B------:R-:W-:Y:S02]  /*3310*/  LEA.HI.X R7, R3, R23, R0, 0x2, P0 ;  /* 0x0000001703077211 */ /* 0x000fe400000f1400 */
[----:B------:R-:W-:-:S03]  /*3320*/  ISETP.NE.AND P0, PT, R31, 0x2, PT ;  /* 0x000000021f00780c */ /* 0x000fc60003f05270 */
[----:B--2---:R0:W-:Y:S10]  /*3330*/  ST.E desc[UR36][R6.64+0x4], R9 ;  /* 0x0000040906007985 */ /* 0x0041f4000c101924 */
[----:B------:R-:W-:Y:S05]  /*3340*/  @!P0 BRA `(.L_x_93) ;  /* 0x0000000000088947 */ /* 0x000fea0003800000 */
[----:B------:R-:W2:Y:S04]  /*3350*/  LD.E R5, desc[UR36][R4.64+0x8] ;  /* 0x0000082404057980 */ /* 0x000ea8000c101900 */
[----:B--2---:R1:W-:Y:S02]  /*3360*/  ST.E desc[UR36][R6.64+0x8], R5 ;  /* 0x0000080506007985 */ /* 0x0043e4000c101924 */
.L_x_93:
[----:B------:R-:W-:Y:S01]  /*3370*/  MOV R0, 0x8 ;  /* 0x0000000800007802 */ /* 0x000fe20000000f00 */
[----:B------:R-:W-:Y:S01]  /*3380*/  IMAD.MOV.U32 R4, RZ, RZ, R24 ;  /* 0x000000ffff047224 */ /* 0x000fe200078e0018 */
[----:B-1----:R-:W-:Y:S02]  /*3390*/  MOV R5, R25 ;  /* 0x0000001900057202 */ /* 0x002fe40000000f00 */
[----:B0-234-:R0:W1:Y:S05]  /*33a0*/  LDC.64 R6, c[0x4][R0] ;  /* 0x0100000000067b82 */ /* 0x01d06a0000000a00 */
[----:B------:R-:W-:-:S07]  /*33b0*/  LEPC R20, `(.L_x_96) ;  /* 0x000000001014794e */ /* 0x000fce0000000000 */
[----:B01----:R-:W-:Y:S05]  /*33c0*/  CALL.ABS.NOINC R6 ;  /* 0x0000000006007343 */ /* 0x003fea0003c00000 */
.L_x_96:
[----:B------:R-:W-:Y:S01]  /*33d0*/  MOV R6, 0x8 ;  /* 0x0000000800067802 */ /* 0x000fe20000000f00 */
[----:B------:R-:W-:Y:S02]  /*33e0*/  IMAD.MOV.U32 R4, RZ, RZ, R26 ;  /* 0x000000ffff047224 */ /* 0x000fe400078e001a */
[----:B------:R-:W-:-:S03]  /*33f0*/  IMAD.MOV.U32 R5, RZ, RZ, R17 ;  /* 0x000000ffff057224 */ /* 0x000fc600078e0011 */
[----:B------:R-:W0:Y:S04]  /*3400*/  LDC.64 R6, c[0x4][R6] ;  /* 0x0100000006067b82 */ /* 0x000e280000000a00 */
[----:B------:R-:W-:-:S07]  /*3410*/  LEPC R20, `(.L_x_97) ;  /* 0x000000001014794e */ /* 0x000fce0000000000 */
[----:B0-----:R-:W-:Y:S05]  /*3420*/  CALL.ABS.NOINC R6 ;  /* 0x0000000006007343 */ /* 0x001fea0003c00000 */
.L_x_97:
[----:B------:R-:W0:Y:S01]  /*3430*/  LDCU UR4, c[0x0][0x398] ;  /* 0x00007300ff0477ac */ /* 0x000e220008000800 */
[----:B------:R-:W-:-:S05]  /*3440*/  VIADD R27, R27, 0x1 ;  /* 0x000000011b1b7836 */ /* 0x000fca0000000000 */
[----:B0-----:R-:W-:-:S13]  /*3450*/  ISETP.NE.AND P0, PT, R27, UR4, PT ;  /* 0x000000041b007c0c */ /* 0x001fda000bf05270 */
[----:B------:R-:W-:Y:S05]  /*3460*/  @P0 BRA `(.L_x_98) ;  /* 0xffffffe000980947 */ /* 0x000fea000383ffff */
.L_x_45:
[----:B------:R-:W-:Y:S05]  /*3470*/  BSYNC.RECONVERGENT B6 ;  /* 0x0000000000067941 */ /* 0x000fea0003800200 */
.L_x_39:
[----:B------:R-:W-:-:S07]  /*3480*/  IMAD.MOV.U32 R0, RZ, RZ, RZ ;  /* 0x000000ffff007224 */ /* 0x000fce00078e00ff */
.L_x_102:
[----:B------:R-:W0:Y:S01]  /*3490*/  LDC R12, c[0x0][0x398] ;  /* 0x0000e600ff0c7b82 */ /* 0x000e220000000800 */
[----:B------:R-:W-:Y:S01]  /*34a0*/  BSSY.RELIABLE B0, `(.L_x_99) ;  /* 0x0000011000007945 */ /* 0x000fe20003800100 */
[----:B------:R-:W-:-:S06]  /*34b0*/  IMAD.MOV.U32 R13, RZ, RZ, RZ ;  /* 0x000000ffff0d7224 */ /* 0x000fcc00078e00ff */
[----:B------:R-:W1:Y:S02]  /*34c0*/  LDC.64 R10, c[0x0][0x388] ;  /* 0x0000e200ff0a7b82 */ /* 0x000e640000000a00 */
.L_x_101:
[----:B0-----:R-:W-:-:S04]  /*34d0*/  IMAD R3, R0, R12, R13 ;  /* 0x0000000c00037224 */ /* 0x001fc800078e020d */
[----:B-1----:R-:W-:-:S04]  /*34e0*/  IMAD.WIDE.U32 R6, R3, 0x4, R10 ;  /* 0x0000000403067825 */ /* 0x002fc800078e000a */
[----:B------:R-:W-:Y:S02]  /*34f0*/  IMAD.WIDE.U32 R2, R3, 0x4, R22 ;  /* 0x0000000403027825 */ /* 0x000fe400078e0016 */
[----:B------:R-:W2:Y:S04]  /*3500*/  LDG.E R6, desc[UR36][R6.64] ;  /* 0x0000002406067981 */ /* 0x000ea8000c1e1900 */
[----:B------:R-:W3:Y:S01]  /*3510*/  LD.E R2, desc[UR36][R2.64] ;  /* 0x0000002402027980 */ /* 0x000ee2000c101900 */
[----:B--2---:R-:W0:Y:S08]  /*3520*/  I2F.F64 R8, R6 ;  /* 0x0000000600087312 */ /* 0x004e300000201c00 */
[----:B---3--:R-:W1:Y:S01]  /*3530*/  I2F.F64 R4, R2 ;  /* 0x0000000200047312 */ /* 0x008e620000201c00 */
[----:B0-----:R-:W-:-:S08]  /*3540*/  DMUL R8, R8, 1.5 ;  /* 0x3ff8000008087828 */ /* 0x001fd00000000000 */
[----:B-1----:R-:W-:-:S14]  /*3550*/  DSETP.GEU.AND P0, PT, R8, R4, PT ;  /* 0x000000040800722a */ /* 0x002fdc0003f0e000 */
[----:B------:R-:W-:Y:S05]  /*3560*/  @!P0 BREAK.RELIABLE B0 ;  /* 0x0000000000008942 */ /* 0x000fea0003800100 */
[----:B------:R-:W-:Y:S05]  /*3570*/  @!P0 BRA `(.L_x_100) ;  /* 0x0000000c00a88947 */ /* 0x000fea0003800000 */
[----:B------:R-:W-:-:S04]  /*3580*/  IADD3 R13, PT, PT, R13, 0x1, RZ ;  /* 0x000000010d0d7810 */ /* 0x000fc80007ffe0ff */
[----:B------:R-:W-:-:S13]  /*3590*/  ISETP.NE.AND P0, PT, R13, R12, PT ;  /* 0x0000000c0d00720c */ /* 0x000fda0003f05270 */
[----:B------:R-:W-:Y:S05]  /*35a0*/  @P0 BRA `(.L_x_101) ;  /* 0xfffffffc00c80947 */ /* 0x000fea000383ffff */
[----:B------:R-:W-:Y:S05]  /*35b0*/  BSYNC.RELIABLE B0 ;  /* 0x0000000000007941 */ /* 0x000fea0003800100 */
.L_x_99:
[----:B------:R-:W-:-:S05]  /*35c0*/  VIADD R0, R0, 0x1 ;  /* 0x0000000100007836 */ /* 0x000fca0000000000 */
[----:B------:R-:W-:-:S13]  /*35d0*/  ISETP.NE.AND P0, PT, R0, R12, PT ;  /* 0x0000000c0000720c */ /* 0x000fda0003f05270 */
[----:B------:R-:W-:Y:S05]  /*35e0*/  @P0 BRA `(.L_x_102) ;  /* 0xfffffffc00a80947 */ /* 0x000fea000383ffff */
.L_x_38:
[----:B------:R-:W0:Y:S01]  /*35f0*/  LDC R9, c[0x0][0x39c] ;  /* 0x0000e700ff097b82 */ /* 0x000e220000000800 */
[----:B------:R-:W-:Y:S01]  /*3600*/  IMAD.MOV.U32 R6, RZ, RZ, RZ ;  /* 0x000000ffff067224 */ /* 0x000fe200078e00ff */
[----:B0-----:R-:W-:-:S13]  /*3610*/  ISETP.GE.AND P0, PT, R9, 0x1, PT ;  /* 0x000000010900780c */ /* 0x001fda0003f06270 */
[----:B------:R-:W-:Y:S05]  /*3620*/  @!P0 BRA `(.L_x_103) ;  /* 0x00000008009c8947 */ /* 0x000fea0003800000 */
[C---:B------:R-:W-:Y:S01]  /*3630*/  ISETP.GE.U32.AND P1, PT, R9.reuse, 0x10, PT ;  /* 0x000000100900780c */ /* 0x040fe20003f26070 */
[----:B------:R-:W-:Y:S01]  /*3640*/  IMAD R7, R16, R9, RZ ;  /* 0x0000000910077224 */ /* 0x000fe200078e02ff */
[----:B------:R-:W-:Y:S01]  /*3650*/  LOP3.LUT R27, R9, 0xf, RZ, 0xc0, !PT ;  /* 0x0000000f091b7812 */ /* 0x000fe200078ec0ff */
[----:B------:R-:W-:Y:S02]  /*3660*/  IMAD.MOV.U32 R0, RZ, RZ, RZ ;  /* 0x000000ffff007224 */ /* 0x000fe400078e00ff */
[----:B------:R-:W-:Y:S01]  /*3670*/  IMAD.MOV.U32 R6, RZ, RZ, RZ ;  /* 0x000000ffff067224 */ /* 0x000fe200078e00ff */
[----:B------:R-:W-:-:S07]  /*3680*/  ISETP.NE.AND P0, PT, R27, RZ, PT ;  /* 0x000000ff1b00720c */ /* 0x000fce0003f05270 */
[----:B------:R-:W-:Y:S06]  /*3690*/  @!P1 BRA `(.L_x_104) ;  /* 0x0000000400389947 */ /* 0x000fec0003800000 */
[----:B------:R-:W0:Y:S01]  /*36a0*/  LDC.64 R2, c[0x0][0x3a0] ;  /* 0x0000e800ff027b82 */ /* 0x000e220000000a00 */
[----:B------:R-:W-:Y:S01]  /*36b0*/  LOP3.LUT R0, R9, 0x7ffffff0, RZ, 0xc0, !PT ;  /* 0x7ffffff009007812 */ /* 0x000fe200078ec0ff */
[----:B------:R-:W-:Y:S01]  /*36c0*/  BSSY.RECONVERGENT B0, `(.L_x_104) ;  /* 0x000004b000007945 */ /* 0x000fe20003800200 */
[----:B------:R-:W-:Y:S02]  /*36d0*/  IMAD.MOV.U32 R6, RZ, RZ, RZ ;  /* 0x000000ffff067224 */ /* 0x000fe400078e00ff */
[----:B------:R-:W-:Y:S02]  /*36e0*/  IMAD.MOV.U32 R11, RZ, RZ, R7 ;  /* 0x000000ffff0b7224 */ /* 0x000fe400078e0007 */
[----:B------:R-:W-:Y:S01]  /*36f0*/  IMAD.MOV R28, RZ, RZ, -R0 ;  /* 0x000000ffff1c7224 */ /* 0x000fe200078e0a00 */
[----:B0-----:R-:W-:-:S04]  /*3700*/  IADD3 R2, P1, PT, R2, 0x20, RZ ;  /* 0x0000002002027810 */ /* 0x001fc80007f3e0ff */
[----:B------:R-:W-:-:S09]  /*3710*/  IADD3.X R3, PT, PT, RZ, R3, RZ, P1, !PT ;  /* 0x00000003ff037210 */ /* 0x000fd20000ffe4ff */
.L_x_105:
[----:B------:R-:W-:-:S05]  /*3720*/  IMAD.WIDE R4, R11, 0x4, R2 ;  /* 0x000000040b047825 */ /* 0x000fca00078e0202 */
[----:B------:R-:W2:Y:S04]  /*3730*/  LDG.E R21, desc[UR36][R4.64+-0x20] ;  /* 0xffffe02404157981 */ /* 0x000ea8000c1e1900 */
[----:B------:R-:W3:Y:S04]  /*3740*/  LDG.E R8, desc[UR36][R4.64+-0x1c] ;  /* 0xffffe42404087981 */ /* 0x000ee8000c1e1900 */
[----:B------:R-:W4:Y:S04]  /*3750*/  LDG.E R10, desc[UR36][R4.64+-0x18] ;  /* 0xffffe824040a7981 */ /* 0x000f28000c1e1900 */
[----:B------:R-:W5:Y:S04]  /*3760*/  LDG.E R12, desc[UR36][R4.64+-0x14] ;  /* 0xffffec24040c7981 */ /* 0x000f68000c1e1900 */
        /* <DEDUP_REMOVED lines=8> */
[----:B------:R-:W5:Y:S01]  /*37f0*/  LDG.E R26, desc[UR36][R4.64+0x1c] ;  /* 0x00001c24041a7981 */ /* 0x000f62000c1e1900 */
[----:B--2---:R-:W-:-:S03]  /*3800*/  ISETP.NE.AND P1, PT, R21, RZ, PT ;  /* 0x000000ff1500720c */ /* 0x004fc60003f25270 */
[----:B------:R-:W2:Y:S01]  /*3810*/  LDG.E R21, desc[UR36][R4.64+0x8] ;  /* 0x0000082404157981 */ /* 0x000ea2000c1e1900 */
[----:B---3--:R-:W-:Y:S01]  /*3820*/  ISETP.NE.AND P2, PT, R8, RZ, PT ;  /* 0x000000ff0800720c */ /* 0x008fe20003f45270 */
[----:B------:R-:W-:-:S08]  /*3830*/  VIADD R8, R6, 0x1 ;  /* 0x0000000106087836 */ /* 0x000fd00000000000 */
[----:B------:R-:W-:Y:S01]  /*3840*/  @P1 IMAD.MOV R8, RZ, RZ, R6 ;  /* 0x000000ffff081224 */ /* 0x000fe200078e0206 */
[----:B----4-:R-:W-:Y:S02]  /*3850*/  ISETP.NE.AND P1, PT, R10, RZ, PT ;  /* 0x000000ff0a00720c */ /* 0x010fe40003f25270 */
[----:B------:R-:W3:Y:S01]  /*3860*/  LDG.E R10, desc[UR36][R4.64+0x10] ;  /* 0x00001024040a7981 */ /* 0x000ee2000c1e1900 */
[C---:B------:R-:W-:Y:S01]  /*3870*/  VIADD R6, R8.reuse, 0x1 ;  /* 0x0000000108067836 */ /* 0x040fe20000000000 */
[----:B------:R-:W-:-:S05]  /*3880*/  @P2 IADD3 R6, PT, PT, R8, RZ, RZ ;  /* 0x000000ff08062210 */ /* 0x000fca0007ffe0ff */
[----:B------:R-:W-:-:S04]  /*3890*/  VIADD R8, R6, 0x1 ;  /* 0x0000000106087836 */ /* 0x000fc80000000000 */
[----:B------:R-:W-:Y:S01]  /*38a0*/  @P1 IMAD.MOV R8, RZ, RZ, R6 ;  /* 0x000000ffff081224 */ /* 0x000fe200078e0206 */
[----:B-----5:R-:W-:Y:S02]  /*38b0*/  ISETP.NE.AND P1, PT, R12, RZ, PT ;  /* 0x000000ff0c00720c */ /* 0x020fe40003f25270 */
[----:B------:R0:W4:Y:S01]  /*38c0*/  LDG.E R12, desc[UR36][R4.64+0x18] ;  /* 0x00001824040c7981 */ /* 0x000122000c1e1900 */
[----:B------:R-:W-:Y:S01]  /*38d0*/  ISETP.NE.AND P2, PT, R13, RZ, PT ;  /* 0x000000ff0d00720c */ /* 0x000fe20003f45270 */
[----:B------:R-:W-:-:S09]  /*38e0*/  VIADD R6, R8, 0x1 ;  /* 0x0000000108067836 */ /* 0x000fd20000000000 */
[----:B------:R-:W-:Y:S01]  /*38f0*/  @P1 IMAD.MOV R6, RZ, RZ, R8 ;  /* 0x000000ffff061224 */ /* 0x000fe200078e0208 */
[----:B------:R-:W-:-:S03]  /*3900*/  ISETP.NE.AND P1, PT, R14, RZ, PT ;  /* 0x000000ff0e00720c */ /* 0x000fc60003f25270 */
[C---:B------:R-:W-:Y:S01]  /*3910*/  VIADD R8, R6.reuse, 0x1 ;  /* 0x0000000106087836 */ /* 0x040fe20000000000 */
[----:B------:R-:W-:Y:S02]  /*3920*/  @P2 IADD3 R8, PT, PT, R6, RZ, RZ ;  /* 0x000000ff06082210 */ /* 0x000fe40007ffe0ff */
[----:B------:R-:W-:-:S03]  /*3930*/  ISETP.NE.AND P2, PT, R15, RZ, PT ;  /* 0x000000ff0f00720c */ /* 0x000fc60003f45270 */
[----:B------:R-:W-:-:S04]  /*3940*/  VIADD R6, R8, 0x1 ;  /* 0x0000000108067836 */ /* 0x000fc80000000000 */
[----:B------:R-:W-:Y:S01]  /*3950*/  @P1 IMAD.MOV R6, RZ, RZ, R8 ;  /* 0x000000ffff061224 */ /* 0x000fe200078e0208 */
[----:B------:R-:W-:-:S03]  /*3960*/  ISETP.NE.AND P1, PT, R16, RZ, PT ;  /* 0x000000ff1000720c */ /* 0x000fc60003f25270 */
[----:B0-----:R-:W-:Y:S02]  /*3970*/  VIADD R4, R6, 0x1 ;  /* 0x0000000106047836 */ /* 0x001fe40000000000 */
[----:B------:R-:W-:Y:S01]  /*3980*/  @P2 IMAD.MOV R4, RZ, RZ, R6 ;  /* 0x000000ffff042224 */ /* 0x000fe200078e0206 */
[----:B------:R-:W-:-:S03]  /*3990*/  ISETP.NE.AND P2, PT, R17, RZ, PT ;  /* 0x000000ff1100720c */ /* 0x000fc60003f45270 */
[----:B------:R-:W-:-:S04]  /*39a0*/  VIADD R5, R4, 0x1 ;  /* 0x0000000104057836 */ /* 0x000fc80000000000 */
[----:B------:R-:W-:Y:S02]  /*39b0*/  @P1 IADD3 R5, PT, PT, R4, RZ, RZ ;  /* 0x000000ff04051210 */ /* 0x000fe40007ffe0ff */
[----:B------:R-:W-:-:S03]  /*39c0*/  ISETP.NE.AND P1, PT, R20, RZ, PT ;  /* 0x000000ff1400720c */ /* 0x000fc60003f25270 */
[----:B------:R-:W-:Y:S02]  /*39d0*/  VIADD R4, R5, 0x1 ;  /* 0x0000000105047836 */ /* 0x000fe40000000000 */
[----:B------:R-:W-:-:S04]  /*39e0*/  @P2 IMAD.MOV R4, RZ, RZ, R5 ;  /* 0x000000ffff042224 */ /* 0x000fc800078e0205 */
[----:B------:R-:W-:-:S04]  /*39f0*/  VIADD R5, R4, 0x1 ;  /* 0x0000000104057836 */ /* 0x000fc80000000000 */
[----:B------:R-:W-:Y:S01]  /*3a00*/  @P1 IMAD.MOV R5, RZ, RZ, R4 ;  /* 0x000000ffff051224 */ /* 0x000fe200078e0204 */
[----:B------:R-:W-:-:S03]  /*3a10*/  ISETP.NE.AND P1, PT, R24, RZ, PT ;  /* 0x000000ff1800720c */ /* 0x000fc60003f25270 */
[----:B------:R-:W-:Y:S02]  /*3a20*/  VIADD R4, R5, 0x1 ;  /* 0x0000000105047836 */ /* 0x000fe40000000000 */
[----:B------:R-:W-:Y:S02]  /*3a30*/  VIADD R28, R28, 0x10 ;  /* 0x000000101c1c7836 */ /* 0x000fe40000000000 */
[----:B------:R-:W-:Y:S01]  /*3a40*/  VIADD R11, R11, 0x10 ;  /* 0x000000100b0b7836 */ /* 0x000fe20000000000 */
[----:B--2---:R-:W-:-:S13]  /*3a50*/  ISETP.NE.AND P2, PT, R21, RZ, PT ;  /* 0x000000ff1500720c */ /* 0x004fda0003f45270 */
[----:B------:R-:W-:Y:S02]  /*3a60*/  @P2 IADD3 R4, PT, PT, R5, RZ, RZ ;  /* 0x000000ff05042210 */ /* 0x000fe40007ffe0ff */
[----:B---3--:R-:W-:-:S03]  /*3a70*/  ISETP.NE.AND P2, PT, R10, RZ, PT ;  /* 0x000000ff0a00720c */ /* 0x008fc60003f45270 */
[----:B------:R-:W-:Y:S02]  /*3a80*/  VIADD R5, R4, 0x1 ;  /* 0x0000000104057836 */ /* 0x000fe40000000000 */
[----:B------:R-:W-:Y:S01]  /*3a90*/  @P1 IMAD.MOV R5, RZ, RZ, R4 ;  /* 0x000000ffff051224 */ /* 0x000fe200078e0204 */
[----:B------:R-:W-:-:S03]  /*3aa0*/  ISETP.NE.AND P1, PT, R25, RZ, PT ;  /* 0x000000ff1900720c */ /* 0x000fc60003f25270 */
[----:B------:R-:W-:-:S04]  /*3ab0*/  VIADD R4, R5, 0x1 ;  /* 0x0000000105047836 */ /* 0x000fc80000000000 */
[----:B------:R-:W-:Y:S01]  /*3ac0*/  @P2 IMAD.MOV R4, RZ, RZ, R5 ;  /* 0x000000ffff042224 */ /* 0x000fe200078e0205 */
[----:B----4-:R-:W-:-:S03]  /*3ad0*/  ISETP.NE.AND P2, PT, R12, RZ, PT ;  /* 0x000000ff0c00720c */ /* 0x010fc60003f45270 */
[C---:B------:R-:W-:Y:S02]  /*3ae0*/  VIADD R5, R4.reuse, 0x1 ;  /* 0x0000000104057836 */ /* 0x040fe40000000000 */
[----:B------:R-:W-:-:S05]  /*3af0*/  @P1 IADD3 R5, PT, PT, R4, RZ, RZ ;  /* 0x000000ff04051210 */ /* 0x000fca0007ffe0ff */
[----:B------:R-:W-:-:S03]  /*3b00*/  VIADD R4, R5, 0x1 ;  /* 0x0000000105047836 */ /* 0x000fc60000000000 */
[----:B------:R-:W-:Y:S01]  /*3b10*/  @P2 IMAD.MOV R4, RZ, RZ, R5 ;  /* 0x000000ffff042224 */ /* 0x000fe200078e0205 */
[----:B------:R-:W-:Y:S02]  /*3b20*/  ISETP.NE.AND P2, PT, R28, RZ, PT ;  /* 0x000000ff1c00720c */ /* 0x000fe40003f45270 */
[----:B------:R-:W-:Y:S01]  /*3b30*/  ISETP.NE.AND P1, PT, R26, RZ, PT ;  /* 0x000000ff1a00720c */ /* 0x000fe20003f25270 */
[----:B------:R-:W-:-:S12]  /*3b40*/  VIADD R6, R4, 0x1 ;  /* 0x0000000104067836 */ /* 0x000fd80000000000 */
[----:B------:R-:W-:Y:S01]  /*3b50*/  @P1 IADD3 R6, PT, PT, R4, RZ, RZ ;  /* 0x000000ff04061210 */ /* 0x000fe20007ffe0ff */
[----:B------:R-:W-:Y:S06]  /*3b60*/  @P2 BRA `(.L_x_105) ;  /* 0xfffffff800ec2947 */ /* 0x000fec000383ffff */
[----:B------:R-:W-:Y:S05]  /*3b70*/  BSYNC.RECONVERGENT B0 ;  /* 0x0000000000007941 */ /* 0x000fea0003800200 */
.L_x_104:
[----:B------:R-:W-:Y:S04]  /*3b80*/  BSSY.RECONVERGENT B0, `(.L_x_103) ;  /* 0x0000051000007945 */ /* 0x000fe80003800200 */
[----:B------:R-:W-:Y:S05]  /*3b90*/  @!P0 BRA `(.L_x_106) ;  /* 0x00000004003c8947 */ /* 0x000fea0003800000 */
[----:B------:R-:W-:Y:S02]  /*3ba0*/  ISETP.GE.U32.AND P1, PT, R27, 0x8, PT ;  /* 0x000000081b00780c */ /* 0x000fe40003f26070 */
[----:B------:R-:W-:-:S04]  /*3bb0*/  LOP3.LUT R14, R9, 0x7, RZ, 0xc0, !PT ;  /* 0x00000007090e7812 */ /* 0x000fc800078ec0ff */
[----:B------:R-:W-:-:S07]  /*3bc0*/  ISETP.NE.AND P0, PT, R14, RZ, PT ;  /* 0x000000ff0e00720c */ /* 0x000fce0003f05270 */
[----:B------:R-:W-:Y:S06]  /*3bd0*/  @!P1 BRA `(.L_x_107) ;  /* 0x0000000000909947 */ /* 0x000fec0003800000 */
[----:B------:R-:W0:Y:S01]  /*3be0*/  LDC.64 R2, c[0x0][0x3a0] ;  /* 0x0000e800ff027b82 */ /* 0x000e220000000a00 */
[----:B------:R-:W-:-:S04]  /*3bf0*/  IMAD.IADD R5, R7, 0x1, R0 ;  /* 0x0000000107057824 */ /* 0x000fc800078e0200 */
[----:B0-----:R-:W-:-:S05]  /*3c00*/  IMAD.WIDE R2, R5, 0x4, R2 ;  /* 0x0000000405027825 */ /* 0x001fca00078e0202 */
[----:B------:R-:W2:Y:S04]  /*3c10*/  LDG.E R15, desc[UR36][R2.64] ;  /* 0x00000024020f7981 */ /* 0x000ea8000c1e1900 */
[----:B------:R-:W3:Y:S04]  /*3c20*/  LDG.E R4, desc[UR36][R2.64+0x4] ;  /* 0x0000042402047981 */ /* 0x000ee8000c1e1900 */
[----:B------:R-:W4:Y:S04]  /*3c30*/  LDG.E R5, desc[UR36][R2.64+0x8] ;  /* 0x0000082402057981 */ /* 0x000f28000c1e1900 */
[----:B------:R-:W5:Y:S04]  /*3c40*/  LDG.E R8, desc[UR36][R2.64+0xc] ;  /* 0x00000c2402087981 */ /* 0x000f68000c1e1900 */
[----:B------:R-:W5:Y:S04]  /*3c50*/  LDG.E R10, desc[UR36][R2.64+0x10] ;  /* 0x00001024020a7981 */ /* 0x000f68000c1e1900 */
[----:B------:R-:W5:Y:S04]  /*3c60*/  LDG.E R11, desc[UR36][R2.64+0x14] ;  /* 0x00001424020b7981 */ /* 0x000f68000c1e1900 */
[----:B------:R-:W5:Y:S04]  /*3c70*/  LDG.E R12, desc[UR36][R2.64+0x18] ;  /* 0x00001824020c7981 */ /* 0x000f68000c1e1900 */
[----:B------:R0:W5:Y:S01]  /*3c80*/  LDG.E R13, desc[UR36][R2.64+0x1c] ;  /* 0x00001c24020d7981 */ /* 0x000162000c1e1900 */
[----:B------:R-:W-:Y:S01]  /*3c90*/  VIADD R0, R0, 0x8 ;  /* 0x0000000800007836 */ /* 0x000fe20000000000 */
[----:B--2---:R-:W-:-:S02]  /*3ca0*/  ISETP.NE.AND P1, PT, R15, RZ, PT ;  /* 0x000000ff0f00720c */ /* 0x004fc40003f25270 */
[----:B---3--:R-:W-:Y:S01]  /*3cb0*/  ISETP.NE.AND P2, PT, R4, RZ, PT ;  /* 0x000000ff0400720c */ /* 0x008fe20003f45270 */
[----:B------:R-:W-:-:S10]  /*3cc0*/  VIADD R4, R6, 0x1 ;  /* 0x0000000106047836 */ /* 0x000fd40000000000 */
[----:B------:R-:W-:Y:S01]  /*3cd0*/  @P1 IMAD.MOV R4, RZ, RZ, R6 ;  /* 0x000000ffff041224 */ /* 0x000fe200078e0206 */
[----:B----4-:R-:W-:-:S03]  /*3ce0*/  ISETP.NE.AND P1, PT, R5, RZ, PT ;  /* 0x000000ff0500720c */ /* 0x010fc60003f25270 */
[----:B------:R-:W-:Y:S02]  /*3cf0*/  VIADD R5, R4, 0x1 ;  /* 0x0000000104057836 */ /* 0x000fe40000000000 */
[----:B------:R-:W-:Y:S01]  /*3d00*/  @P2 IMAD.MOV R5, RZ, RZ, R4 ;  /* 0x000000ffff052224 */ /* 0x000fe200078e0204 */
[----:B-----5:R-:W-:-:S04]  /*3d10*/  ISETP.NE.AND P2, PT, R8, RZ, PT ;  /* 0x000000ff0800720c */ /* 0x020fc80003f45270 */
[----:B------:R-:W-:-:S03]  /*3d20*/  IADD3 R4, PT, PT, R5, 0x1, RZ ;  /* 0x0000000105047810 */ /* 0x000fc60007ffe0ff */
[----:B------:R-:W-:Y:S01]  /*3d30*/  @P1 IMAD.MOV R4, RZ, RZ, R5 ;  /* 0x000000ffff041224 */ /* 0x000fe200078e0205 */
[----:B------:R-:W-:-:S03]  /*3d40*/  ISETP.NE.AND P1, PT, R10, RZ, PT ;  /* 0x000000ff0a00720c */ /* 0x000fc60003f25270 */
[----:B0-----:R-:W-:Y:S02]  /*3d50*/  VIADD R2, R4, 0x1 ;  /* 0x0000000104027836 */ /* 0x001fe40000000000 */
[----:B------:R-:W-:Y:S01]  /*3d60*/  @P2 IMAD.MOV R2, RZ, RZ, R4 ;  /* 0x000000ffff022224 */ /* 0x000fe200078e0204 */
[----:B------:R-:W-:-:S03]  /*3d70*/  ISETP.NE.AND P2, PT, R11, RZ, PT ;  /* 0x000000ff0b00720c */ /* 0x000fc60003f45270 */
[----:B------:R-:W-:-:S04]  /*3d80*/  VIADD R3, R2, 0x1 ;  /* 0x0000000102037836 */ /* 0x000fc80000000000 */
[----:B------:R-:W-:Y:S01]  /*3d90*/  @P1 IMAD.MOV R3, RZ, RZ, R2 ;  /* 0x000000ffff031224 */ /* 0x000fe200078e0202 */
[----:B------:R-:W-:-:S04]  /*3da0*/  ISETP.NE.AND P1, PT, R12, RZ, PT ;  /* 0x000000ff0c00720c */ /* 0x000fc80003f25270 */
[----:B------:R-:W-:Y:S01]  /*3db0*/  IADD3 R2, PT, PT, R3, 0x1, RZ ;  /* 0x0000000103027810 */ /* 0x000fe20007ffe0ff */
[----:B------:R-:W-:Y:S01]  /*3dc0*/  @P2 IMAD.MOV R2, RZ, RZ, R3 ;  /* 0x000000ffff022224 */ /* 0x000fe200078e0203 */
[----:B------:R-:W-:-:S03]  /*3dd0*/  ISETP.NE.AND P2, PT, R13, RZ, PT ;  /* 0x000000ff0d00720c */ /* 0x000fc60003f45270 */
[----:B------:R-:W-:-:S04]  /*3de0*/  VIADD R3, R2, 0x1 ;  /* 0x0000000102037836 */ /* 0x000fc80000000000 */
[----:B------:R-:W-:-:S04]  /*3df0*/  @P1 IMAD.MOV R3, RZ, RZ, R2 ;  /* 0x000000ffff031224 */ /* 0x000fc800078e0202 */
[C---:B------:R-:W-:Y:S02]  /*3e00*/  VIADD R6, R3.reuse, 0x1 ;  /* 0x0000000103067836 */ /* 0x040fe40000000000 */
[----:B------:R-:W-:-:S07]  /*3e10*/  @P2 IADD3 R6, PT, PT, R3, RZ, RZ ;  /* 0x000000ff03062210 */ /* 0x000fce0007ffe0ff */
.L_x_107:
        /* <DEDUP_REMOVED lines=11> */
[----:B------:R-:W5:Y:S01]  /*3ed0*/  LDG.E R8, desc[UR36][R2.64+0xc] ;  /* 0x00000c2402087981 */ /* 0x000f62000c1e1900 */
        /* <DEDUP_REMOVED lines=10> */
[----:B------:R-:W-:-:S04]  /*3f80*/  @P0 IMAD.MOV R4, RZ, RZ, R5 ;  /* 0x000000ffff040224 */ /* 0x000fc800078e0205 */
[----:B------:R-:W-:Y:S02]  /*3f90*/  VIADD R6, R4, 0x1 ;  /* 0x0000000104067836 */ /* 0x000fe40000000000 */
[----:B------:R-:W-:-:S07]  /*3fa0*/  @P2 IMAD.MOV R6, RZ, RZ, R4 ;  /* 0x000000ffff062224 */ /* 0x000fce00078e0204 */
.L_x_108:
[----:B------:R-:W-:Y:S05]  /*3fb0*/  @!P1 BRA `(.L_x_106) ;  /* 0x0000000000349947 */ /* 0x000fea0003800000 */
[----:B------:R-:W0:Y:S01]  /*3fc0*/  LDC.64 R4, c[0x0][0x3a0] ;  /* 0x0000e800ff047b82 */ /* 0x000e220000000a00 */
[----:B------:R-:W-:Y:S01]  /*3fd0*/  IMAD.IADD R7, R7, 0x1, R0 ;  /* 0x0000000107077824 */ /* 0x000fe200078e0200 */
[----:B------:R-:W-:-:S07]  /*3fe0*/  IADD3 R9, PT, PT, -R9, RZ, RZ ;  /* 0x000000ff09097210 */ /* 0x000fce0007ffe1ff */
.L_x_109:
[----:B0-----:R-:W-:-:S06]  /*3ff0*/  IMAD.WIDE R2, R7, 0x4, R4 ;  /* 0x0000000407027825 */ /* 0x001fcc00078e0204 */
[----:B------:R-:W2:Y:S01]  /*4000*/  LDG.E R2, desc[UR36][R2.64] ;  /* 0x0000002402027981 */ /* 0x000ea2000c1e1900 */
[----:B------:R-:W-:Y:S02]  /*4010*/  VIADD R9, R9, 0x1 ;  /* 0x0000000109097836 */ /* 0x000fe40000000000 */
[----:B------:R-:W-:Y:S02]  /*4020*/  VIADD R0, R6, 0x1 ;  /* 0x0000000106007836 */ /* 0x000fe40000000000 */
[----:B------:R-:W-:Y:S01]  /*4030*/  VIADD R7, R7, 0x1 ;  /* 0x0000000107077836 */ /* 0x000fe20000000000 */
[----:B------:R-:W-:Y:S02]  /*4040*/  ISETP.NE.AND P1, PT, R9, RZ, PT ;  /* 0x000000ff0900720c */ /* 0x000fe40003f25270 */
[----:B--2---:R-:W-:-:S13]  /*4050*/  ISETP.NE.AND P0, PT, R2, RZ, PT ;  /* 0x000000ff0200720c */ /* 0x004fda0003f05270 */
[----:B------:R-:W-:-:S04]  /*4060*/  @P0 IMAD.MOV R0, RZ, RZ, R6 ;  /* 0x000000ffff000224 */ /* 0x000fc800078e0206 */
[----:B------:R-:W-:Y:S01]  /*4070*/  IMAD.MOV.U32 R6, RZ, RZ, R0 ;  /* 0x000000ffff067224 */ /* 0x000fe200078e0000 */
[----:B------:R-:W-:Y:S06]  /*4080*/  @P1 BRA `(.L_x_109) ;  /* 0xfffffffc00d81947 */ /* 0x000fec000383ffff */
.L_x_106:
[----:B------:R-:W-:Y:S05]  /*4090*/  BSYNC.RECONVERGENT B0 ;  /* 0x0000000000007941 */ /* 0x000fea0003800200 */
.L_x_103:
[----:B------:R-:W0:Y:S01]  /*40a0*/  LDC.64 R2, c[0x0][0x390] ;  /* 0x0000e400ff027b82 */ /* 0x000e220000000a00 */
[----:B------:R-:W1:Y:S01]  /*40b0*/  LDCU UR4, c[0x0][0x398] ;  /* 0x00007300ff0477ac */ /* 0x000e620008000800 */
[----:B0-----:R-:W2:Y:S01]  /*40c0*/  ATOMG.E.MAX.S32.STRONG.GPU PT, R3, desc[UR36][R2.64], R6 ;  /* 0x80000006020379a8 */ /* 0x001ea200091ef324 */
[----:B-1----:R-:W-:-:S04]  /*40d0*/  ISETP.NE.AND P0, PT, RZ, UR4, PT ;  /* 0x00000004ff007c0c */ /* 0x002fc8000bf05270 */
[----:B--2---:R-:W-:-:S13]  /*40e0*/  ISETP.LE.OR P0, PT, R6, R3, !P0 ;  /* 0x000000030600720c */ /* 0x004fda0004703670 */
[----:B------:R-:W-:Y:S05]  /*40f0*/  @P0 BRA `(.L_x_100) ;  /* 0x0000000000c80947 */ /* 0x000fea0003800000 */
[----:B------:R-:W0:Y:S01]  /*4100*/  LDC R0, c[0x0][0x398] ;  /* 0x0000e600ff007b82 */ /* 0x000e220000000800 */
[----:B------:R-:W-:Y:S01]  /*4110*/  CS2R R2, SRZ ;  /* 0x0000000000027805 */ /* 0x000fe2000001ff00 */
[----:B0-----:R-:W-:-:S05]  /*4120*/  IMAD R0, R0, R0, RZ ;  /* 0x0000000000007224 */ /* 0x001fca00078e02ff */
[C---:B------:R-:W-:Y:S02]  /*4130*/  ISETP.GE.U32.AND P0, PT, R0.reuse, 0x4, PT ;  /* 0x000000040000780c */ /* 0x040fe40003f06070 */
[----:B------:R-:W-:-:S11]  /*4140*/  VIMNMX.U32 R10, PT, PT, R0, 0x1, !PT ;  /* 0x00000001000a7848 */ /* 0x000fd60007fe0000 */
[----:B------:R-:W-:Y:S05]  /*4150*/  @!P0 BRA `(.L_x_110) ;  /* 0x0000000000808947 */ /* 0x000fea0003800000 */
[----:B------:R-:W0:Y:S01]  /*4160*/  LDCU.64 UR4, c[0x0][0x3a8] ;  /* 0x00007500ff0477ac */ /* 0x000e220008000a00 */
[----:B------:R-:W-:Y:S01]  /*4170*/  LOP3.LUT R12, R10, 0xfffffffc, RZ, 0xc0, !PT ;  /* 0xfffffffc0a0c7812 */ /* 0x000fe200078ec0ff */
[----:B------:R-:W-:Y:S01]  /*4180*/  BSSY.RECONVERGENT B0, `(.L_x_111) ;  /* 0x000001b000007945 */ /* 0x000fe20003800200 */
[----:B------:R-:W-:-:S03]  /*4190*/  IADD3 R8, P0, PT, R18, 0x8, RZ ;  /* 0x0000000812087810 */ /* 0x000fc60007f1e0ff */
[----:B------:R-:W-:Y:S01]  /*41a0*/  IMAD.MOV R0, RZ, RZ, -R12 ;  /* 0x000000ffff007224 */ /* 0x000fe200078e0a0c */
[----:B------:R-:W-:Y:S01]  /*41b0*/  IADD3.X R7, PT, PT, RZ, R19, RZ, P0, !PT ;  /* 0x00000013ff077210 */ /* 0x000fe200007fe4ff */
[----:B0-----:R-:W-:-:S04]  /*41c0*/  UIADD3 UR4, UP0, UPT, UR4, 0x8, URZ ;  /* 0x0000000804047890 */ /* 0x001fc8000ff1e0ff */
[----:B------:R-:W-:Y:S02]  /*41d0*/  UIADD3.X UR5, UPT, UPT, URZ, UR5, URZ, UP0, !UPT ;  /* 0x00000005ff057290 */ /* 0x000fe400087fe4ff */
[----:B------:R-:W-:-:S04]  /*41e0*/  IMAD.U32 R6, RZ, RZ, UR4 ;  /* 0x00000004ff067e24 */ /* 0x000fc8000f8e00ff */
[----:B------:R-:W-:-:S07]  /*41f0*/  IMAD.U32 R15, RZ, RZ, UR5 ;  /* 0x00000005ff0f7e24 */ /* 0x000fce000f8e00ff */
.L_x_112:
[----:B------:R-:W-:Y:S02]  /*4200*/  IMAD.MOV.U32 R2, RZ, RZ, R8 ;  /* 0x000000ffff027224 */ /* 0x000fe400078e0008 */
[----:B------:R-:W-:-:S05]  /*4210*/  IMAD.MOV.U32 R3, RZ, RZ, R7 ;  /* 0x000000ffff037224 */ /* 0x000fca00078e0007 */
[----:B------:R-:W2:Y:S01]  /*4220*/  LD.E R7, desc[UR36][R2.64+-0x8] ;  /* 0xfffff82402077980 */ /* 0x000ea2000c101900 */
[----:B-1----:R-:W-:Y:S01]  /*4230*/  MOV R4, R6 ;  /* 0x0000000600047202 */ /* 0x002fe20000000f00 */
[----:B------:R-:W-:-:S05]  /*4240*/  IMAD.MOV.U32 R5, RZ, RZ, R15 ;  /* 0x000000ffff057224 */ /* 0x000fca00078e000f */
[----:B--2---:R0:W-:Y:S04]  /*4250*/  STG.E desc[UR36][R4.64+-0x8], R7 ;  /* 0xfffff80704007986 */ /* 0x0041e8000c101924 */
[----:B------:R-:W2:Y:S04]  /*4260*/  LD.E R9, desc[UR36][R2.64+-0x4] ;  /* 0xfffffc2402097980 */ /* 0x000ea8000c101900 */
[----:B--2---:R1:W-:Y:S04]  /*4270*/  STG.E desc[UR36][R4.64+-0x4], R9 ;  /* 0xfffffc0904007986 */ /* 0x0043e8000c101924 */
[----:B------:R-:W2:Y:S04]  /*4280*/  LD.E R11, desc[UR36][R2.64] ;  /* 0x00000024020b7980 */ /* 0x000ea8000c101900 */
[----:B--2---:R1:W-:Y:S04]  /*4290*/  STG.E desc[UR36][R4.64], R11 ;  /* 0x0000000b04007986 */ /* 0x0043e8000c101924 */
[----:B------:R-:W2:Y:S01]  /*42a0*/  LD.E R13, desc[UR36][R2.64+0x4] ;  /* 0x00000424020d7980 */ /* 0x000ea2000c101900 */
[----:B------:R-:W-:Y:S01]  /*42b0*/  VIADD R0, R0, 0x4 ;  /* 0x0000000400007836 */ /* 0x000fe20000000000 */
[----:B------:R-:W-:-:S02]  /*42c0*/  IADD3 R8, P1, PT, R2, 0x10, RZ ;  /* 0x0000001002087810 */ /* 0x000fc40007f3e0ff */
[----:B------:R-:W-:Y:S02]  /*42d0*/  IADD3 R6, P2, PT, R4, 0x10, RZ ;  /* 0x0000001004067810 */ /* 0x000fe40007f5e0ff */
[----:B------:R-:W-:Y:S01]  /*42e0*/  ISETP.NE.AND P0, PT, R0, RZ, PT ;  /* 0x000000ff0000720c */ /* 0x000fe20003f05270 */
[----:B0-----:R-:W-:Y:S02]  /*42f0*/  IMAD.X R7, RZ, RZ, R3, P1 ;  /* 0x000000ffff077224 */ /* 0x001fe400008e0603 */
[----:B------:R-:W-:Y:S01]  /*4300*/  IMAD.X R15, RZ, RZ, R5, P2 ;  /* 0x000000ffff0f7224 */ /* 0x000fe200010e0605 */
[----:B--2---:R1:W-:Y:S09]  /*4310*/  STG.E desc[UR36][R4.64+0x4], R13 ;  /* 0x0000040d04007986 */ /* 0x0043f2000c101924 */
[----:B------:R-:W-:Y:S05]  /*4320*/  @P0 BRA `(.L_x_112) ;  /* 0xfffffffc00b40947 */ /* 0x000fea000383ffff */
[----:B------:R-:W-:Y:S05]  /*4330*/  BSYNC.RECONVERGENT B0 ;  /* 0x0000000000007941 */ /* 0x000fea0003800200 */
.L_x_111:
[----:B------:R-:W-:Y:S02]  /*4340*/  HFMA2 R3, -RZ, RZ, 0, 0 ;  /* 0x00000000ff037431 */ /* 0x000fe400000001ff */
[----:B------:R-:W-:-:S07]  /*4350*/  IMAD.MOV.U32 R2, RZ, RZ, R12 ;  /* 0x000000ffff027224 */ /* 0x000fce00078e000c */
.L_x_110:
[----:B------:R-:W-:-:S04]  /*4360*/  LOP3.LUT R10, R10, 0x1, RZ, 0xc0, !PT ;  /* 0x000000010a0a7812 */ /* 0x000fc800078ec0ff */
[----:B------:R-:W-:-:S13]  /*4370*/  ISETP.NE.U32.AND P0, PT, R10, 0x1, PT ;  /* 0x000000010a00780c */ /* 0x000fda0003f05070 */
[----:B------:R-:W-:Y:S05]  /*4380*/  @P0 BRA `(.L_x_100) ;  /* 0x0000000000240947 */ /* 0x000fea0003800000 */
[C---:B-1----:R-:W-:Y:S01]  /*4390*/  IMAD.SHL.U32 R5, R2.reuse, 0x4, RZ ;  /* 0x0000000402057824 */ /* 0x042fe200078e00ff */
[----:B------:R-:W-:Y:S01]  /*43a0*/  SHF.L.U64.HI R7, R2, 0x2, R3 ;  /* 0x0000000202077819 */ /* 0x000fe20000010203 */
[----:B------:R-:W0:Y:S03]  /*43b0*/  LDCU.64 UR4, c[0x0][0x3a8] ;  /* 0x00007500ff0477ac */ /* 0x000e260008000a00 */
[----:B------:R-:W-:-:S05]  /*43c0*/  IADD3 R2, P0, PT, R18, R5, RZ ;  /* 0x0000000512027210 */ /* 0x000fca0007f1e0ff */
[----:B------:R-:W-:-:S06]  /*43d0*/  IMAD.X R3, R19, 0x1, R7, P0 ;  /* 0x0000000113037824 */ /* 0x000fcc00000e0607 */
[----:B------:R-:W2:Y:S01]  /*43e0*/  LD.E R3, desc[UR36][R2.64] ;  /* 0x0000002402037980 */ /* 0x000ea2000c101900 */
[----:B0-----:R-:W-:-:S04]  /*43f0*/  IADD3 R4, P0, PT, R5, UR4, RZ ;  /* 0x0000000405047c10 */ /* 0x001fc8000ff1e0ff */
[----:B------:R-:W-:-:S05]  /*4400*/  IADD3.X R5, PT, PT, R7, UR5, RZ, P0, !PT ;  /* 0x0000000507057c10 */ /* 0x000fca00087fe4ff */
[----:B--2---:R0:W-:Y:S04]  /*4410*/  STG.E desc[UR36][R4.64], R3 ;  /* 0x0000000304007986 */ /* 0x0041e8000c101924 */
.L_x_100:
[----:B------:R-:W-:Y:S05]  /*4420*/  BSYNC.RECONVERGENT B7 ;  /* 0x0000000000077941 */ /* 0x000fea0003800200 */
.L_x_37:
[----:B------:R-:W-:Y:S01]  /*4430*/  MOV R0, 0x8 ;  /* 0x0000000800007802 */ /* 0x000fe20000000f00 */
[----:B01----:R-:W-:Y:S02]  /*4440*/  IMAD.MOV.U32 R4, RZ, RZ, R22 ;  /* 0x000000ffff047224 */ /* 0x003fe400078e0016 */
[----:B------:R-:W-:Y:S01]  /*4450*/  IMAD.MOV.U32 R5, RZ, RZ, R23 ;  /* 0x000000ffff057224 */ /* 0x000fe200078e0017 */
[----:B------:R0:W1:Y:S06]  /*4460*/  LDC.64 R2, c[0x4][R0] ;  /* 0x0100000000027b82 */ /* 0x00006c0000000a00 */
[----:B------:R-:W-:-:S07]  /*4470*/  LEPC R20, `(.L_x_35) ;  /* 0x000000001014794e */ /* 0x000fce0000000000 */
[----:B01----:R-:W-:Y:S05]  /*4480*/  CALL.ABS.NOINC R2 ;  /* 0x0000000002007343 */ /* 0x003fea0003c00000 */
.L_x_35:
[----:B------:R-:W-:Y:S05]  /*4490*/  BSYNC.RECONVERGENT B8 ;  /* 0x0000000000087941 */ /* 0x000fea0003800200 */
.L_x_34:
[----:B------:R-:W-:Y:S01]  /*44a0*/  MOV R0, 0x8 ;  /* 0x0000000800007802 */ /* 0x000fe20000000f00 */
[----:B------:R-:W-:Y:S01]  /*44b0*/  IMAD.MOV.U32 R4, RZ, RZ, R18 ;  /* 0x000000ffff047224 */ /* 0x000fe200078e0012 */
[----:B------:R-:W-:Y:S02]  /*44c0*/  MOV R5, R19 ;  /* 0x0000001300057202 */ /* 0x000fe40000000f00 */
[----:B------:R0:W1:Y:S05]  /*44d0*/  LDC.64 R2, c[0x4][R0] ;  /* 0x0100000000027b82 */ /* 0x00006a0000000a00 */
[----:B------:R-:W-:-:S07]  /*44e0*/  LEPC R20, `(.L_x_113) ;  /* 0x000000001014794e */ /* 0x000fce0000000000 */
[----:B01----:R-:W-:Y:S05]  /*44f0*/  CALL.ABS.NOINC R2 ;  /* 0x0000000002007343 */ /* 0x003fea0003c00000 */
.L_x_113:
[----:B------:R-:W-:Y:S05]  /*4500*/  EXIT ;  /* 0x000000000000794d */ /* 0x000fea0003800000 */
        .type           $_Z25count_permutations_kernelPiS_S_iiS_S_$_ZZ16DFS_check_devicePiiENKUliRT_E_clIS2_EEviS1_,@function
        .size           $_Z25count_permutations_kernelPiS_S_iiS_S_$_ZZ16DFS_check_devicePiiENKUliRT_E_clIS2_EEviS1_,(.L_x_120 - $_Z25count_permutations_kernelPiS_S_iiS_S_$_ZZ16DFS_check_devicePiiENKUliRT_E_clIS2_EEviS1_)
$_Z25count_permutations_kernelPiS_S_iiS_S_$_ZZ16DFS_check_devicePiiENKUliRT_E_clIS2_EEviS1_:
[----:B------:R-:W-:-:S05]  /*4510*/  VIADD R1, R1, 0xffffffd0 ;  /* 0xffffffd001017836 */ /* 0x000fca0000000000 */
[----:B------:R-:W-:Y:S04]  /*4520*/  STL [R1+0x2c], R27 ;  /* 0x00002c1b01007387 */ /* 0x000fe80000100800 */
[----:B------:R-:W-:Y:S04]  /*4530*/  STL [R1+0x28], R26 ;  /* 0x0000281a01007387 */ /* 0x000fe80000100800 */
[----:B------:R-:W-:Y:S04]  /*4540*/  STL [R1+0x18], R21 ;  /* 0x0000181501007387 */ /* 0x000fe80000100800 */
[----:B------:R-:W-:Y:S04]  /*4550*/  STL [R1+0x14], R20 ;  /* 0x0000141401007387 */ /* 0x000fe80000100800 */
[----:B------:R-:W-:Y:S04]  /*4560*/  STL [R1+0x10], R19 ;  /* 0x0000101301007387 */ /* 0x000fe80000100800 */
[----:B------:R-:W-:Y:S04]  /*4570*/  STL [R1], R2 ;  /* 0x0000000201007387 */ /* 0x000fe80000100800 */
[----:B------:R0:W-:Y:S04]  /*4580*/  STL [R1+0x24], R24 ;  /* 0x0000241801007387 */ /* 0x0001e80000100800 */
[----:B------:R1:W-:Y:S04]  /*4590*/  STL [R1+0x20], R23 ;  /* 0x0000201701007387 */ /* 0x0003e80000100800 */
[----:B------:R2:W-:Y:S01]  /*45a0*/  STL [R1+0x1c], R22 ;  /* 0x00001c1601007387 */ /* 0x0005e20000100800 */
[----:B0-----:R-:W0:Y:S05]  /*45b0*/  BMOV.32.CLEAR R24, B8 ;  /* 0x0000000008187355 */ /* 0x001e2a0000100000 */
[----:B-1----:R-:W1:Y:S05]  /*45c0*/  BMOV.32.CLEAR R23, B7 ;  /* 0x0000000007177355 */ /* 0x002e6a0000100000 */
[----:B--2---:R-:W2:Y:S05]  /*45d0*/  BMOV.32.CLEAR R22, B6 ;  /* 0x0000000006167355 */ /* 0x004eaa0000100000 */
[----:B------:R-:W-:Y:S01]  /*45e0*/  BSSY.RECONVERGENT B8, `(.L_x_114) ;  /* 0x000003d000087945 */ /* 0x000fe20003800200 */
[----:B------:R3:W-:Y:S04]  /*45f0*/  STL [R1+0xc], R18 ;  /* 0x00000c1201007387 */ /* 0x0007e80000100800 */
[----:B------:R4:W-:Y:S04]  /*4600*/  STL [R1+0x8], R17 ;  /* 0x0000081101007387 */ /* 0x0009e80000100800 */
[----:B------:R5:W-:Y:S01]  /*4610*/  STL [R1+0x4], R16 ;  /* 0x0000041001007387 */ /* 0x000be20000100800 */
[----:B---3--:R-:W-:-:S02]  /*4620*/  IMAD.MOV.U32 R18, RZ, RZ, R6 ;  /* 0x000000ffff127224 */ /* 0x008fc400078e0006 */
[----:B----4-:R-:W-:Y:S02]  /*4630*/  IMAD.MOV.U32 R17, RZ, RZ, R8 ;  /* 0x000000ffff117224 */ /* 0x010fe400078e0008 */
[----:B-----5:R-:W-:Y:S01]  /*4640*/  IMAD.MOV.U32 R16, RZ, RZ, R9 ;  /* 0x000000ffff107224 */ /* 0x020fe200078e0009 */
[----:B------:R-:W3:Y:S02]  /*4650*/  LDCU UR4, c[0x0][0x2f8] ;  /* 0x00005f00ff0477ac */ /* 0x000ee40008000800 */
[----:B---3--:R-:W-:-:S05]  /*4660*/  VIADD R2, R4, -UR4 ;  /* 0x8000000404027c36 */ /* 0x008fca0008000000 */
[----:B------:R-:W3:Y:S01]  /*4670*/  LDL.64 R4, [R2] ;  /* 0x0000000002047983 */ /* 0x000ee20000100a00 */
[----:B------:R-:W4:Y:S02]  /*4680*/  LDC.64 R26, c[0x0][0x358] ;  /* 0x0000d600ff1a7b82 */ /* 0x000f240000000a00 */
[----:B----4-:R-:W-:Y:S02]  /*4690*/  R2UR UR4, R26 ;  /* 0x000000001a0472ca */ /* 0x010fe400000e0000 */
[----:B------:R-:W-:-:S13]  /*46a0*/  R2UR UR5, R27 ;  /* 0x000000001b0572ca */ /* 0x000fda00000e0000 */
[----:B---3--:R-:W3:Y:S01]  /*46b0*/  LD.E.64 R4, desc[UR4][R4.64] ;  /* 0x0000000404047980 */ /* 0x008ee2000c101b00 */
[----:B------:R-:W-:Y:S01]  /*46c0*/  HFMA2 R3, -RZ, RZ, 0, 5.9604644775390625e-08 ;  /* 0x00000001ff037431 */ /* 0x000fe200000001ff */
[----:B---3--:R-:W-:-:S04]  /*46d0*/  IADD3 R8, P0, PT, R4, R18, RZ ;  /* 0x0000001204087210 */ /* 0x008fc80007f1e0ff */
[----:B------:R-:W-:-:S05]  /*46e0*/  LEA.HI.X.SX32 R9, R18, R5, 0x1, P0 ;  /* 0x0000000512097211 */ /* 0x000fca00000f0eff */
[----:B------:R3:W-:Y:S04]  /*46f0*/  ST.E.U8 desc[UR4][R8.64], R3 ;  /* 0x0000000308007985 */ /* 0x0007e8000c101104 */
[----:B------:R-:W4:Y:S04]  /*4700*/  LDL.64 R6, [R2+0x8] ;  /* 0x0000080002067983 */ /* 0x000f280000100a00 */
[----:B----4-:R-:W4:Y:S02]  /*4710*/  LD.E R0, desc[UR4][R6.64] ;  /* 0x0000000406007980 */ /* 0x010f24000c101900 */
[----:B----4-:R-:W-:-:S13]  /*4720*/  ISETP.GE.AND P0, PT, R0, 0x1, PT ;  /* 0x000000010000780c */ /* 0x010fda0003f06270 */
[----:B0123--:R-:W-:Y:S05]  /*4730*/  @!P0 BRA `(.L_x_115) ;  /* 0x00000000009c8947 */ /* 0x00ffea0003800000 */
[----:B------:R-:W-:Y:S01]  /*4740*/  BSSY.RECONVERGENT B7, `(.L_x_115) ;  /* 0x0000026000077945 */ /* 0x000fe20003800200 */
[----:B------:R-:W-:-:S07]  /*4750*/  IMAD.MOV.U32 R19, RZ, RZ, RZ ;  /* 0x000000ffff137224 */ /* 0x000fce00078e00ff */
.L_x_118:
[----:B0-----:R-:W2:Y:S01]  /*4760*/  LDL.64 R4, [R2+0x10] ;  /* 0x0000100002047983 */ /* 0x001ea20000100a00 */
[----:B------:R-:W-:Y:S02]  /*4770*/  R2UR UR4, R26 ;  /* 0x000000001a0472ca */ /* 0x000fe400000e0000 */
[----:B------:R-:W-:Y:S01]  /*4780*/  R2UR UR5, R27 ;  /* 0x000000001b0572ca */ /* 0x000fe200000e0000 */
[----:B------:R-:W-:-:S12]  /*4790*/  IMAD R7, R0, R18, R19 ;  /* 0x0000001200077224 */ /* 0x000fd800078e0213 */
[----:B--2---:R-:W2:Y:S02]  /*47a0*/  LD.E.64 R4, desc[UR4][R4.64] ;  /* 0x0000000404047980 */ /* 0x004ea4000c101b00 */
[----:B--2---:R-:W-:-:S06]  /*47b0*/  IMAD.WIDE R6, R7, 0x4, R4 ;  /* 0x0000000407067825 */ /* 0x004fcc00078e0204 */
[----:B------:R-:W2:Y:S01]  /*47c0*/  LD.E R6, desc[UR4][R6.64] ;  /* 0x0000000406067980 */ /* 0x000ea2000c101900 */
[----:B------:R-:W-:Y:S01]  /*47d0*/  BSSY.RECONVERGENT B6, `(.L_x_116) ;  /* 0x0000019000067945 */ /* 0x000fe20003800200 */
[----:B--2---:R-:W-:-:S04]  /*47e0*/  ISETP.NE.AND P0, PT, R6, 0x7fffffff, PT ;  /* 0x7fffffff0600780c */ /* 0x004fc80003f05270 */
[----:B------:R-:W-:-:S13]  /*47f0*/  ISETP.EQ.OR P0, PT, R6, RZ, !P0 ;  /* 0x000000ff0600720c */ /* 0x000fda0004702670 */
[----:B------:R-:W-:Y:S05]  /*4800*/  @P0 BRA `(.L_x_117) ;  /* 0x0000000000540947 */ /* 0x000fea0003800000 */
[----:B------:R-:W2:Y:S01]  /*4810*/  LDL.64 R4, [R2] ;  /* 0x0000000002047983 */ /* 0x000ea20000100a00 */
[----:B------:R-:W-:Y:S02]  /*4820*/  R2UR UR4, R26 ;  /* 0x000000001a0472ca */ /* 0x000fe400000e0000 */
[----:B------:R-:W-:-:S13]  /*4830*/  R2UR UR5, R27 ;  /* 0x000000001b0572ca */ /* 0x000fda00000e0000 */
[----:B--2---:R-:W2:Y:S02]  /*4840*/  LD.E.64 R4, desc[UR4][R4.64] ;  /* 0x0000000404047980 */ /* 0x004ea4000c101b00 */
[----:B--2---:R-:W-:-:S05]  /*4850*/  IADD3 R6, P0, PT, R4, R19, RZ ;  /* 0x0000001304067210 */ /* 0x004fca0007f1e0ff */
[----:B------:R-:W-:-:S05]  /*4860*/  IMAD.X R7, RZ, RZ, R5, P0 ;  /* 0x000000ffff077224 */ /* 0x000fca00000e0605 */
[----:B------:R-:W2:Y:S02]  /*4870*/  LD.E.U8 R6, desc[UR4][R6.64] ;  /* 0x0000000406067980 */ /* 0x000ea4000c101100 */
[----:B--2---:R-:W-:-:S13]  /*4880*/  ISETP.NE.AND P0, PT, R6, RZ, PT ;  /* 0x000000ff0600720c */ /* 0x004fda0003f05270 */
[----:B------:R-:W-:Y:S05]  /*4890*/  @P0 BRA `(.L_x_117) ;  /* 0x0000000000300947 */ /* 0x000fea0003800000 */
[----:B------:R-:W-:Y:S01]  /*48a0*/  IMAD.MOV.U32 R4, RZ, RZ, R17 ;  /* 0x000000ffff047224 */ /* 0x000fe200078e0011 */
[----:B------:R-:W-:Y:S01]  /*48b0*/  MOV R8, R17 ;  /* 0x0000001100087202 */ /* 0x000fe20000000f00 */
[--C-:B------:R-:W-:Y:S01]  /*48c0*/  IMAD.MOV.U32 R5, RZ, RZ, R16.reuse ;  /* 0x000000ffff057224 */ /* 0x100fe200078e0010 */
[----:B------:R-:W-:Y:S01]  /*48d0*/  MOV R20, 0x4920 ;  /* 0x0000492000147802 */ /* 0x000fe20000000f00 */
[----:B------:R-:W-:Y:S02]  /*48e0*/  IMAD.MOV.U32 R6, RZ, RZ, R19 ;  /* 0x000000ffff067224 */ /* 0x000fe400078e0013 */
[----:B------:R-:W-:Y:S02]  /*48f0*/  IMAD.MOV.U32 R9, RZ, RZ, R16 ;  /* 0x000000ffff097224 */ /* 0x000fe400078e0010 */
[----:B------:R-:W-:-:S07]  /*4900*/  IMAD.MOV.U32 R21, RZ, RZ, 0x0 ;  /* 0x00000000ff157424 */ /* 0x000fce00078e00ff */
[----:B------:R-:W-:Y:S05]  /*4910*/  CALL.REL.NOINC `($_Z25count_permutations_kernelPiS_S_iiS_S_$_ZZ16DFS_check_devicePiiENKUliRT_E_clIS2_EEviS1_) ;  /* 0xfffffff800fc7944 */ /* 0x000fea0003c3ffff */
[----:B------:R-:W2:Y:S01]  /*4920*/  LDL.64 R4, [R2+0x8] ;  /* 0x0000080002047983 */ /* 0x000ea20000100a00 */
[----:B------:R-:W-:Y:S02]  /*4930*/  R2UR UR4, R26 ;  /* 0x000000001a0472ca */ /* 0x000fe400000e0000 */
[----:B------:R-:W-:-:S13]  /*4940*/  R2UR UR5, R27 ;  /* 0x000000001b0572ca */ /* 0x000fda00000e0000 */
[----:B--2---:R0:W5:Y:S02]  /*4950*/  LD.E R0, desc[UR4][R4.64] ;  /* 0x0000000404007980 */ /* 0x004164000c101900 */
.L_x_117:
[----:B------:R-:W-:Y:S05]  /*4960*/  BSYNC.RECONVERGENT B6 ;  /* 0x0000000000067941 */ /* 0x000fea0003800200 */
.L_x_116:
[----:B------:R-:W-:-:S05]  /*4970*/  VIADD R19, R19, 0x1 ;  /* 0x0000000113137836 */ /* 0x000fca0000000000 */
[----:B-----5:R-:W-:-:S13]  /*4980*/  ISETP.GE.AND P0, PT, R19, R0, PT ;  /* 0x000000001300720c */ /* 0x020fda0003f06270 */
[----:B------:R-:W-:Y:S05]  /*4990*/  @!P0 BRA `(.L_x_118) ;  /* 0xfffffffc00708947 */ /* 0x000fea000383ffff */
[----:B------:R-:W-:Y:S05]  /*49a0*/  BSYNC.RECONVERGENT B7 ;  /* 0x0000000000077941 */ /* 0x000fea0003800200 */
.L_x_115:
[----:B------:R-:W-:Y:S05]  /*49b0*/  BSYNC.RECONVERGENT B8 ;  /* 0x0000000000087941 */ /* 0x000fea0003800200 */
.L_x_114:
[----:B------:R-:W0:Y:S01]  /*49c0*/  LDL R20, [R1+0x14] ;  /* 0x0000140001147983 */ /* 0x000e220000100800 */
[----:B------:R1:W-:Y:S05]  /*49d0*/  BMOV.32 B6, R22 ;  /* 0x0000001606007356 */ /* 0x0003ea0000000000 */
[----:B------:R-:W0:Y:S01]  /*49e0*/  LDL R21, [R1+0x18] ;  /* 0x0000180001157983 */ /* 0x000e220000100800 */
[----:B------:R2:W-:Y:S05]  /*49f0*/  BMOV.32 B7, R23 ;  /* 0x0000001707007356 */ /* 0x0005ea0000000000 */
[----:B------:R3:W-:Y:S05]  /*4a00*/  BMOV.32 B8, R24 ;  /* 0x0000001808007356 */ /* 0x0007ea0000000000 */
[----:B------:R-:W0:Y:S04]  /*4a10*/  LDL R2, [R1] ;  /* 0x0000000001027983 */ /* 0x000e280000100800 */
[----:B------:R-:W0:Y:S04]  /*4a20*/  LDL R16, [R1+0x4] ;  /* 0x0000040001107983 */ /* 0x000e280000100800 */
[----:B------:R-:W0:Y:S04]  /*4a30*/  LDL R17, [R1+0x8] ;  /* 0x0000080001117983 */ /* 0x000e280000100800 */
[----:B------:R-:W0:Y:S04]  /*4a40*/  LDL R18, [R1+0xc] ;  /* 0x00000c0001127983 */ /* 0x000e280000100800 */
[----:B------:R-:W0:Y:S04]  /*4a50*/  LDL R19, [R1+0x10] ;  /* 0x0000100001137983 */ /* 0x000e280000100800 */
[----:B-1----:R-:W0:Y:S04]  /*4a60*/  LDL R22, [R1+0x1c] ;  /* 0x00001c0001167983 */ /* 0x002e280000100800 */
[----:B--2---:R-:W0:Y:S04]  /*4a70*/  LDL R23, [R1+0x20] ;  /* 0x0000200001177983 */ /* 0x004e280000100800 */
[----:B---3--:R-:W0:Y:S04]  /*4a80*/  LDL R24, [R1+0x24] ;  /* 0x0000240001187983 */ /* 0x008e280000100800 */
[----:B------:R-:W0:Y:S04]  /*4a90*/  LDL R26, [R1+0x28] ;  /* 0x00002800011a7983 */ /* 0x000e280000100800 */
[----:B------:R1:W0:Y:S02]  /*4aa0*/  LDL R27, [R1+0x2c] ;  /* 0x00002c00011b7983 */ /* 0x0002240000100800 */
[----:B-1----:R-:W-:Y:S01]  /*4ab0*/  VIADD R1, R1, 0x30 ;  /* 0x0000003001017836 */ /* 0x002fe20000000000 */
[----:B0-----:R-:W-:Y:S06]  /*4ac0*/  RET.REL.NODEC R20 `(_Z25count_permutations_kernelPiS_S_iiS_S_) ;  /* 0xffffffb4144c7950 */ /* 0x001fec0003c3ffff */
.L_x_119:
[----:B------:R-:W-:-:S00]  /*4ad0*/  BRA `(.L_x_119) ;  /* 0xfffffffc00fc7947 */ /* 0x000fc0000383ffff */
[----:B------:R-:W-:-:S00]  /*4ae0*/  NOP ;  /* 0x0000000000007918 */ /* 0x000fc00000000000 */
        /* <DEDUP_REMOVED lines=9> */
.L_x_120:


//--------------------- .nv.shared.reserved.0     --------------------------
	.section	.nv.shared.reserved.0,"aw",@nobits
	.weak		__nv_reservedSMEM_offset_0_alias
	.size		__nv_reservedSMEM_offset_0_alias, 0, 64
	.other		__nv_reservedSMEM_offset_0_alias,@"STO_CUDA_RESERVED_SHARED STV_DEFAULT"
__nv_reservedSMEM_offset_0_alias:
	.zero		0
	.zero		64


//--------------------- .nv.constant0._Z25count_permutations_kernelPiS_S_iiS_S_ --------------------------
	.section	.nv.constant0._Z25count_permutations_kernelPiS_S_iiS_S_,"a",@progbits
	.sectionflags	@""
	.align	4
.nv.constant0._Z25count_permutations_kernelPiS_S_iiS_S_:
	.zero		944


//--------------------- SYMBOLS --------------------------

	.type		.nv.reservedSmem.offset0,@object
	.size		.nv.reservedSmem.offset0,0x4
	.type		malloc,@function
	.type		free,@function
